//
// Generated by NVIDIA NVVM Compiler
//
// Compiler Build ID: CL-36424714
// Cuda compilation tools, release 13.0, V13.0.88
// Based on NVVM 20.0.0
//

.version 9.0
.target sm_100
.address_size 64

	// .globl	compute_probs
.extern .func free
(
	.param .b64 free_param_0
)
;
.extern .func  (.param .b64 func_retval0) malloc
(
	.param .b64 malloc_param_0
)
;

.visible .entry compute_probs(
	.param .u64 .ptr .align 1 compute_probs_param_0,
	.param .u64 .ptr .align 1 compute_probs_param_1,
	.param .u64 .ptr .align 1 compute_probs_param_2,
	.param .u32 compute_probs_param_3,
	.param .u32 compute_probs_param_4,
	.param .u32 compute_probs_param_5
)
{
	.reg .pred 	%p<80>;
	.reg .b32 	%r<253>;
	.reg .b64 	%rd<159>;
	.reg .b64 	%fd<219>;

	ld.param.u64 	%rd18, [compute_probs_param_0];
	ld.param.u64 	%rd19, [compute_probs_param_1];
	ld.param.u64 	%rd20, [compute_probs_param_2];
	ld.param.u32 	%r119, [compute_probs_param_3];
	ld.param.u32 	%r120, [compute_probs_param_4];
	ld.param.u32 	%r121, [compute_probs_param_5];
	cvta.to.global.u64 	%rd158, %rd19;
	cvta.to.global.u64 	%rd2, %rd18;
	cvta.to.global.u64 	%rd3, %rd20;
	mov.u32 	%r122, %ctaid.x;
	mov.u32 	%r123, %ntid.x;
	mov.u32 	%r124, %tid.x;
	mad.lo.s32 	%r1, %r122, %r123, %r124;
	setp.ge.s32 	%p1, %r1, %r119;
	@%p1 bra 	$L__BB0_72;
	cvt.rn.f64.s32 	%fd1, %r121;
	mul.wide.s32 	%rd21, %r120, 8;
	{ // callseq 0, 0
	.param .b64 param0;
	st.param.b64 	[param0], %rd21;
	.param .b64 retval0;
	call.uni (retval0), 
	malloc, 
	(
	param0
	);
	ld.param.b64 	%rd22, [retval0];
	} // callseq 0
	setp.lt.s32 	%p2, %r120, 1;
	@%p2 bra 	$L__BB0_13;
	and.b32  	%r2, %r120, 7;
	setp.lt.u32 	%p3, %r120, 8;
	mov.b32 	%r214, 0;
	@%p3 bra 	$L__BB0_5;
	and.b32  	%r214, %r120, 2147483640;
	mov.b32 	%r243, 0;
	mul.wide.s32 	%rd26, %r119, 8;
$L__BB0_4:
	.pragma "nounroll";
	mad.lo.s32 	%r127, %r243, %r119, %r1;
	mul.wide.s32 	%rd23, %r127, 8;
	add.s64 	%rd24, %rd3, %rd23;
	mov.b64 	%rd25, 0;
	st.global.u64 	[%rd24], %rd25;
	add.s64 	%rd27, %rd24, %rd26;
	st.global.u64 	[%rd27], %rd25;
	add.s64 	%rd28, %rd27, %rd26;
	st.global.u64 	[%rd28], %rd25;
	add.s64 	%rd29, %rd28, %rd26;
	st.global.u64 	[%rd29], %rd25;
	add.s64 	%rd30, %rd29, %rd26;
	st.global.u64 	[%rd30], %rd25;
	add.s64 	%rd31, %rd30, %rd26;
	st.global.u64 	[%rd31], %rd25;
	add.s64 	%rd32, %rd31, %rd26;
	st.global.u64 	[%rd32], %rd25;
	add.s64 	%rd33, %rd32, %rd26;
	st.global.u64 	[%rd33], %rd25;
	add.s32 	%r243, %r243, 8;
	setp.eq.s32 	%p4, %r243, %r214;
	@%p4 bra 	$L__BB0_5;
	bra.uni 	$L__BB0_4;
$L__BB0_5:
	setp.eq.s32 	%p5, %r2, 0;
	@%p5 bra 	$L__BB0_13;
	and.b32  	%r5, %r120, 3;
	setp.lt.u32 	%p6, %r2, 4;
	@%p6 bra 	$L__BB0_8;
	mad.lo.s32 	%r128, %r214, %r119, %r1;
	mul.wide.s32 	%rd34, %r128, 8;
	add.s64 	%rd35, %rd3, %rd34;
	mov.b64 	%rd36, 0;
	st.global.u64 	[%rd35], %rd36;
	mul.wide.s32 	%rd37, %r119, 8;
	add.s64 	%rd38, %rd35, %rd37;
	st.global.u64 	[%rd38], %rd36;
	add.s64 	%rd39, %rd38, %rd37;
	st.global.u64 	[%rd39], %rd36;
	add.s64 	%rd40, %rd39, %rd37;
	st.global.u64 	[%rd40], %rd36;
	add.s32 	%r214, %r214, 4;
$L__BB0_8:
	setp.eq.s32 	%p7, %r5, 0;
	@%p7 bra 	$L__BB0_13;
	setp.eq.s32 	%p8, %r5, 1;
	@%p8 bra 	$L__BB0_11;
	mad.lo.s32 	%r129, %r214, %r119, %r1;
	mul.wide.s32 	%rd41, %r129, 8;
	add.s64 	%rd42, %rd3, %rd41;
	mov.b64 	%rd43, 0;
	st.global.u64 	[%rd42], %rd43;
	mul.wide.s32 	%rd44, %r119, 8;
	add.s64 	%rd45, %rd42, %rd44;
	st.global.u64 	[%rd45], %rd43;
	add.s32 	%r214, %r214, 2;
$L__BB0_11:
	and.b32  	%r130, %r120, 1;
	setp.eq.b32 	%p9, %r130, 1;
	not.pred 	%p10, %p9;
	@%p10 bra 	$L__BB0_13;
	mad.lo.s32 	%r131, %r214, %r119, %r1;
	mul.wide.s32 	%rd46, %r131, 8;
	add.s64 	%rd47, %rd3, %rd46;
	mov.b64 	%rd48, 0;
	st.global.u64 	[%rd47], %rd48;
$L__BB0_13:
	setp.lt.s32 	%p11, %r121, 1;
	@%p11 bra 	$L__BB0_58;
	setp.lt.s32 	%p12, %r120, 1;
	add.s32 	%r10, %r120, -1;
	mul.wide.s32 	%rd49, %r10, 8;
	add.s64 	%rd5, %rd22, %rd49;
	@%p12 bra 	$L__BB0_44;
	setp.eq.s32 	%p21, %r120, 1;
	@%p21 bra 	$L__BB0_42;
	and.b32  	%r11, %r120, 7;
	add.s32 	%r12, %r11, -1;
	and.b32  	%r13, %r120, 3;
	add.s32 	%r14, %r120, -2;
	add.s32 	%r137, %r120, 15;
	and.b32  	%r138, %r137, 15;
	add.s32 	%r15, %r138, -1;
	add.s32 	%r139, %r120, 7;
	and.b32  	%r140, %r139, 7;
	add.s32 	%r16, %r140, -1;
	and.b32  	%r17, %r120, 2147483640;
	and.b32  	%r18, %r120, 1;
	and.b32  	%r19, %r10, 15;
	and.b32  	%r20, %r10, -16;
	and.b32  	%r21, %r137, 7;
	and.b32  	%r22, %r139, 3;
	neg.s32 	%r23, %r17;
	shl.b32 	%r24, %r119, 3;
	shl.b32 	%r25, %r121, 3;
	mul.wide.u32 	%rd6, %r25, 8;
	mul.lo.s32 	%r26, %r121, 7;
	mul.lo.s32 	%r27, %r121, 6;
	mul.lo.s32 	%r28, %r121, 5;
	shl.b32 	%r29, %r121, 2;
	mul.lo.s32 	%r30, %r121, 3;
	shl.b32 	%r31, %r121, 1;
	mov.b32 	%r217, 0;
$L__BB0_17:
	setp.lt.u32 	%p22, %r120, 8;
	mov.b32 	%r240, 0;
	@%p22 bra 	$L__BB0_20;
	add.s64 	%rd156, %rd22, 32;
	mul.wide.u32 	%rd51, %r217, 8;
	add.s64 	%rd157, %rd158, %rd51;
	add.s32 	%r224, %r26, %r217;
	add.s32 	%r223, %r27, %r217;
	add.s32 	%r222, %r28, %r217;
	add.s32 	%r221, %r29, %r217;
	add.s32 	%r220, %r30, %r217;
	add.s32 	%r219, %r121, %r217;
	add.s32 	%r218, %r31, %r217;
	mov.u32 	%r225, %r1;
	mov.u32 	%r226, %r23;
$L__BB0_19:
	.pragma "nounroll";
	mul.wide.s32 	%rd52, %r225, 8;
	add.s64 	%rd53, %rd2, %rd52;
	ld.global.f64 	%fd47, [%rd53];
	ld.global.f64 	%fd48, [%rd157];
	add.f64 	%fd49, %fd47, %fd48;
	st.f64 	[%rd156+-32], %fd49;
	mul.wide.s32 	%rd54, %r119, 8;
	add.s64 	%rd55, %rd53, %rd54;
	ld.global.f64 	%fd50, [%rd55];
	mul.wide.u32 	%rd56, %r219, 8;
	add.s64 	%rd57, %rd158, %rd56;
	ld.global.f64 	%fd51, [%rd57];
	add.f64 	%fd52, %fd50, %fd51;
	st.f64 	[%rd156+-24], %fd52;
	add.s64 	%rd58, %rd55, %rd54;
	ld.global.f64 	%fd53, [%rd58];
	mul.wide.u32 	%rd59, %r218, 8;
	add.s64 	%rd60, %rd158, %rd59;
	ld.global.f64 	%fd54, [%rd60];
	add.f64 	%fd55, %fd53, %fd54;
	st.f64 	[%rd156+-16], %fd55;
	add.s64 	%rd61, %rd58, %rd54;
	ld.global.f64 	%fd56, [%rd61];
	mul.wide.u32 	%rd62, %r220, 8;
	add.s64 	%rd63, %rd158, %rd62;
	ld.global.f64 	%fd57, [%rd63];
	add.f64 	%fd58, %fd56, %fd57;
	st.f64 	[%rd156+-8], %fd58;
	add.s64 	%rd64, %rd61, %rd54;
	ld.global.f64 	%fd59, [%rd64];
	mul.wide.u32 	%rd65, %r221, 8;
	add.s64 	%rd66, %rd158, %rd65;
	ld.global.f64 	%fd60, [%rd66];
	add.f64 	%fd61, %fd59, %fd60;
	st.f64 	[%rd156], %fd61;
	add.s64 	%rd67, %rd64, %rd54;
	ld.global.f64 	%fd62, [%rd67];
	mul.wide.u32 	%rd68, %r222, 8;
	add.s64 	%rd69, %rd158, %rd68;
	ld.global.f64 	%fd63, [%rd69];
	add.f64 	%fd64, %fd62, %fd63;
	st.f64 	[%rd156+8], %fd64;
	add.s64 	%rd70, %rd67, %rd54;
	ld.global.f64 	%fd65, [%rd70];
	mul.wide.u32 	%rd71, %r223, 8;
	add.s64 	%rd72, %rd158, %rd71;
	ld.global.f64 	%fd66, [%rd72];
	add.f64 	%fd67, %fd65, %fd66;
	st.f64 	[%rd156+16], %fd67;
	add.s64 	%rd73, %rd70, %rd54;
	ld.global.f64 	%fd68, [%rd73];
	mul.wide.u32 	%rd74, %r224, 8;
	add.s64 	%rd75, %rd158, %rd74;
	ld.global.f64 	%fd69, [%rd75];
	add.f64 	%fd70, %fd68, %fd69;
	st.f64 	[%rd156+24], %fd70;
	add.s32 	%r226, %r226, 8;
	add.s32 	%r225, %r225, %r24;
	add.s64 	%rd157, %rd157, %rd6;
	add.s32 	%r224, %r224, %r25;
	add.s32 	%r223, %r223, %r25;
	add.s32 	%r222, %r222, %r25;
	add.s32 	%r221, %r221, %r25;
	add.s32 	%r220, %r220, %r25;
	add.s64 	%rd156, %rd156, 64;
	add.s32 	%r219, %r219, %r25;
	add.s32 	%r218, %r218, %r25;
	setp.eq.s32 	%p23, %r226, 0;
	mov.u32 	%r240, %r17;
	@%p23 bra 	$L__BB0_20;
	bra.uni 	$L__BB0_19;
$L__BB0_20:
	setp.eq.s32 	%p24, %r11, 0;
	@%p24 bra 	$L__BB0_28;
	setp.lt.u32 	%p25, %r12, 3;
	@%p25 bra 	$L__BB0_23;
	mad.lo.s32 	%r142, %r240, %r119, %r1;
	mul.wide.s32 	%rd76, %r142, 8;
	add.s64 	%rd77, %rd2, %rd76;
	ld.global.f64 	%fd71, [%rd77];
	mad.lo.s32 	%r143, %r240, %r121, %r217;
	mul.wide.u32 	%rd78, %r143, 8;
	add.s64 	%rd79, %rd158, %rd78;
	ld.global.f64 	%fd72, [%rd79];
	add.f64 	%fd73, %fd71, %fd72;
	mul.wide.u32 	%rd80, %r240, 8;
	add.s64 	%rd81, %rd22, %rd80;
	st.f64 	[%rd81], %fd73;
	mul.wide.s32 	%rd82, %r119, 8;
	add.s64 	%rd83, %rd77, %rd82;
	ld.global.f64 	%fd74, [%rd83];
	add.s32 	%r144, %r143, %r121;
	mul.wide.u32 	%rd84, %r144, 8;
	add.s64 	%rd85, %rd158, %rd84;
	ld.global.f64 	%fd75, [%rd85];
	add.f64 	%fd76, %fd74, %fd75;
	st.f64 	[%rd81+8], %fd76;
	add.s64 	%rd86, %rd83, %rd82;
	ld.global.f64 	%fd77, [%rd86];
	add.s32 	%r145, %r144, %r121;
	mul.wide.u32 	%rd87, %r145, 8;
	add.s64 	%rd88, %rd158, %rd87;
	ld.global.f64 	%fd78, [%rd88];
	add.f64 	%fd79, %fd77, %fd78;
	st.f64 	[%rd81+16], %fd79;
	add.s64 	%rd89, %rd86, %rd82;
	ld.global.f64 	%fd80, [%rd89];
	add.s32 	%r146, %r145, %r121;
	mul.wide.u32 	%rd90, %r146, 8;
	add.s64 	%rd91, %rd158, %rd90;
	ld.global.f64 	%fd81, [%rd91];
	add.f64 	%fd82, %fd80, %fd81;
	st.f64 	[%rd81+24], %fd82;
	add.s32 	%r240, %r240, 4;
$L__BB0_23:
	setp.eq.s32 	%p26, %r13, 0;
	@%p26 bra 	$L__BB0_28;
	setp.eq.s32 	%p27, %r13, 1;
	@%p27 bra 	$L__BB0_26;
	mad.lo.s32 	%r147, %r240, %r119, %r1;
	mul.wide.s32 	%rd92, %r147, 8;
	add.s64 	%rd93, %rd2, %rd92;
	ld.global.f64 	%fd83, [%rd93];
	mad.lo.s32 	%r148, %r240, %r121, %r217;
	mul.wide.u32 	%rd94, %r148, 8;
	add.s64 	%rd95, %rd158, %rd94;
	ld.global.f64 	%fd84, [%rd95];
	add.f64 	%fd85, %fd83, %fd84;
	mul.wide.u32 	%rd96, %r240, 8;
	add.s64 	%rd97, %rd22, %rd96;
	st.f64 	[%rd97], %fd85;
	mul.wide.s32 	%rd98, %r119, 8;
	add.s64 	%rd99, %rd93, %rd98;
	ld.global.f64 	%fd86, [%rd99];
	add.s32 	%r149, %r148, %r121;
	mul.wide.u32 	%rd100, %r149, 8;
	add.s64 	%rd101, %rd158, %rd100;
	ld.global.f64 	%fd87, [%rd101];
	add.f64 	%fd88, %fd86, %fd87;
	st.f64 	[%rd97+8], %fd88;
	add.s32 	%r240, %r240, 2;
$L__BB0_26:
	setp.eq.s32 	%p28, %r18, 0;
	@%p28 bra 	$L__BB0_28;
	mad.lo.s32 	%r150, %r240, %r119, %r1;
	mul.wide.s32 	%rd102, %r150, 8;
	add.s64 	%rd103, %rd2, %rd102;
	ld.global.f64 	%fd89, [%rd103];
	mad.lo.s32 	%r151, %r240, %r121, %r217;
	mul.wide.u32 	%rd104, %r151, 8;
	add.s64 	%rd105, %rd158, %rd104;
	ld.global.f64 	%fd90, [%rd105];
	add.f64 	%fd91, %fd89, %fd90;
	mul.wide.u32 	%rd106, %r240, 8;
	add.s64 	%rd107, %rd22, %rd106;
	st.f64 	[%rd107], %fd91;
$L__BB0_28:
	setp.lt.u32 	%p29, %r14, 15;
	ld.f64 	%fd214, [%rd5];
	mov.b32 	%r234, 0;
	mov.u32 	%r238, %r10;
	@%p29 bra 	$L__BB0_31;
	mov.b32 	%r228, 0;
	mov.u32 	%r238, %r10;
$L__BB0_30:
	.pragma "nounroll";
	mul.wide.u32 	%rd108, %r228, 8;
	add.s64 	%rd109, %rd22, %rd108;
	ld.f64 	%fd92, [%rd109];
	setp.gt.f64 	%p30, %fd92, %fd214;
	selp.f64 	%fd93, %fd92, %fd214, %p30;
	selp.b32 	%r155, %r228, %r238, %p30;
	add.s32 	%r156, %r228, 1;
	ld.f64 	%fd94, [%rd109+8];
	setp.gt.f64 	%p31, %fd94, %fd93;
	selp.f64 	%fd95, %fd94, %fd93, %p31;
	selp.b32 	%r157, %r156, %r155, %p31;
	add.s32 	%r158, %r228, 2;
	ld.f64 	%fd96, [%rd109+16];
	setp.gt.f64 	%p32, %fd96, %fd95;
	selp.f64 	%fd97, %fd96, %fd95, %p32;
	selp.b32 	%r159, %r158, %r157, %p32;
	add.s32 	%r160, %r228, 3;
	ld.f64 	%fd98, [%rd109+24];
	setp.gt.f64 	%p33, %fd98, %fd97;
	selp.f64 	%fd99, %fd98, %fd97, %p33;
	selp.b32 	%r161, %r160, %r159, %p33;
	add.s32 	%r162, %r228, 4;
	ld.f64 	%fd100, [%rd109+32];
	setp.gt.f64 	%p34, %fd100, %fd99;
	selp.f64 	%fd101, %fd100, %fd99, %p34;
	selp.b32 	%r163, %r162, %r161, %p34;
	add.s32 	%r164, %r228, 5;
	ld.f64 	%fd102, [%rd109+40];
	setp.gt.f64 	%p35, %fd102, %fd101;
	selp.f64 	%fd103, %fd102, %fd101, %p35;
	selp.b32 	%r165, %r164, %r163, %p35;
	add.s32 	%r166, %r228, 6;
	ld.f64 	%fd104, [%rd109+48];
	setp.gt.f64 	%p36, %fd104, %fd103;
	selp.f64 	%fd105, %fd104, %fd103, %p36;
	selp.b32 	%r167, %r166, %r165, %p36;
	add.s32 	%r168, %r228, 7;
	ld.f64 	%fd106, [%rd109+56];
	setp.gt.f64 	%p37, %fd106, %fd105;
	selp.f64 	%fd107, %fd106, %fd105, %p37;
	selp.b32 	%r169, %r168, %r167, %p37;
	add.s32 	%r170, %r228, 8;
	ld.f64 	%fd108, [%rd109+64];
	setp.gt.f64 	%p38, %fd108, %fd107;
	selp.f64 	%fd109, %fd108, %fd107, %p38;
	selp.b32 	%r171, %r170, %r169, %p38;
	add.s32 	%r172, %r228, 9;
	ld.f64 	%fd110, [%rd109+72];
	setp.gt.f64 	%p39, %fd110, %fd109;
	selp.f64 	%fd111, %fd110, %fd109, %p39;
	selp.b32 	%r173, %r172, %r171, %p39;
	add.s32 	%r174, %r228, 10;
	ld.f64 	%fd112, [%rd109+80];
	setp.gt.f64 	%p40, %fd112, %fd111;
	selp.f64 	%fd113, %fd112, %fd111, %p40;
	selp.b32 	%r175, %r174, %r173, %p40;
	add.s32 	%r176, %r228, 11;
	ld.f64 	%fd114, [%rd109+88];
	setp.gt.f64 	%p41, %fd114, %fd113;
	selp.f64 	%fd115, %fd114, %fd113, %p41;
	selp.b32 	%r177, %r176, %r175, %p41;
	add.s32 	%r178, %r228, 12;
	ld.f64 	%fd116, [%rd109+96];
	setp.gt.f64 	%p42, %fd116, %fd115;
	selp.f64 	%fd117, %fd116, %fd115, %p42;
	selp.b32 	%r179, %r178, %r177, %p42;
	add.s32 	%r180, %r228, 13;
	ld.f64 	%fd118, [%rd109+104];
	setp.gt.f64 	%p43, %fd118, %fd117;
	selp.f64 	%fd119, %fd118, %fd117, %p43;
	selp.b32 	%r181, %r180, %r179, %p43;
	add.s32 	%r182, %r228, 14;
	ld.f64 	%fd120, [%rd109+112];
	setp.gt.f64 	%p44, %fd120, %fd119;
	selp.f64 	%fd121, %fd120, %fd119, %p44;
	selp.b32 	%r183, %r182, %r181, %p44;
	add.s32 	%r184, %r228, 15;
	ld.f64 	%fd122, [%rd109+120];
	setp.gt.f64 	%p45, %fd122, %fd121;
	selp.f64 	%fd214, %fd122, %fd121, %p45;
	selp.b32 	%r238, %r184, %r183, %p45;
	add.s32 	%r228, %r228, 16;
	setp.ne.s32 	%p46, %r228, %r20;
	mov.u32 	%r234, %r20;
	@%p46 bra 	$L__BB0_30;
$L__BB0_31:
	setp.eq.s32 	%p47, %r19, 0;
	@%p47 bra 	$L__BB0_41;
	setp.lt.u32 	%p48, %r15, 7;
	@%p48 bra 	$L__BB0_34;
	mul.wide.u32 	%rd110, %r234, 8;
	add.s64 	%rd111, %rd22, %rd110;
	ld.f64 	%fd123, [%rd111];
	setp.gt.f64 	%p49, %fd123, %fd214;
	selp.f64 	%fd124, %fd123, %fd214, %p49;
	selp.b32 	%r186, %r234, %r238, %p49;
	add.s32 	%r187, %r234, 1;
	ld.f64 	%fd125, [%rd111+8];
	setp.gt.f64 	%p50, %fd125, %fd124;
	selp.f64 	%fd126, %fd125, %fd124, %p50;
	selp.b32 	%r188, %r187, %r186, %p50;
	add.s32 	%r189, %r234, 2;
	ld.f64 	%fd127, [%rd111+16];
	setp.gt.f64 	%p51, %fd127, %fd126;
	selp.f64 	%fd128, %fd127, %fd126, %p51;
	selp.b32 	%r190, %r189, %r188, %p51;
	add.s32 	%r191, %r234, 3;
	ld.f64 	%fd129, [%rd111+24];
	setp.gt.f64 	%p52, %fd129, %fd128;
	selp.f64 	%fd130, %fd129, %fd128, %p52;
	selp.b32 	%r192, %r191, %r190, %p52;
	add.s32 	%r193, %r234, 4;
	ld.f64 	%fd131, [%rd111+32];
	setp.gt.f64 	%p53, %fd131, %fd130;
	selp.f64 	%fd132, %fd131, %fd130, %p53;
	selp.b32 	%r194, %r193, %r192, %p53;
	add.s32 	%r195, %r234, 5;
	ld.f64 	%fd133, [%rd111+40];
	setp.gt.f64 	%p54, %fd133, %fd132;
	selp.f64 	%fd134, %fd133, %fd132, %p54;
	selp.b32 	%r196, %r195, %r194, %p54;
	add.s32 	%r197, %r234, 6;
	ld.f64 	%fd135, [%rd111+48];
	setp.gt.f64 	%p55, %fd135, %fd134;
	selp.f64 	%fd136, %fd135, %fd134, %p55;
	selp.b32 	%r198, %r197, %r196, %p55;
	add.s32 	%r199, %r234, 7;
	ld.f64 	%fd137, [%rd111+56];
	setp.gt.f64 	%p56, %fd137, %fd136;
	selp.f64 	%fd214, %fd137, %fd136, %p56;
	selp.b32 	%r238, %r199, %r198, %p56;
	add.s32 	%r234, %r234, 8;
$L__BB0_34:
	setp.eq.s32 	%p57, %r21, 0;
	@%p57 bra 	$L__BB0_41;
	setp.lt.u32 	%p58, %r16, 3;
	@%p58 bra 	$L__BB0_37;
	mul.wide.u32 	%rd112, %r234, 8;
	add.s64 	%rd113, %rd22, %rd112;
	ld.f64 	%fd138, [%rd113];
	setp.gt.f64 	%p59, %fd138, %fd214;
	selp.f64 	%fd139, %fd138, %fd214, %p59;
	selp.b32 	%r201, %r234, %r238, %p59;
	add.s32 	%r202, %r234, 1;
	ld.f64 	%fd140, [%rd113+8];
	setp.gt.f64 	%p60, %fd140, %fd139;
	selp.f64 	%fd141, %fd140, %fd139, %p60;
	selp.b32 	%r203, %r202, %r201, %p60;
	add.s32 	%r204, %r234, 2;
	ld.f64 	%fd142, [%rd113+16];
	setp.gt.f64 	%p61, %fd142, %fd141;
	selp.f64 	%fd143, %fd142, %fd141, %p61;
	selp.b32 	%r205, %r204, %r203, %p61;
	add.s32 	%r206, %r234, 3;
	ld.f64 	%fd144, [%rd113+24];
	setp.gt.f64 	%p62, %fd144, %fd143;
	selp.f64 	%fd214, %fd144, %fd143, %p62;
	selp.b32 	%r238, %r206, %r205, %p62;
	add.s32 	%r234, %r234, 4;
$L__BB0_37:
	setp.eq.s32 	%p63, %r22, 0;
	@%p63 bra 	$L__BB0_41;
	setp.eq.s32 	%p64, %r22, 1;
	mul.wide.u32 	%rd114, %r234, 8;
	add.s64 	%rd13, %rd22, %rd114;
	ld.f64 	%fd145, [%rd13];
	setp.gt.f64 	%p65, %fd145, %fd214;
	selp.f64 	%fd9, %fd145, %fd214, %p65;
	selp.b32 	%r238, %r234, %r238, %p65;
	@%p64 bra 	$L__BB0_41;
	setp.eq.s32 	%p66, %r22, 2;
	add.s32 	%r207, %r234, 1;
	ld.f64 	%fd146, [%rd13+8];
	setp.gt.f64 	%p67, %fd146, %fd9;
	selp.f64 	%fd10, %fd146, %fd9, %p67;
	selp.b32 	%r238, %r207, %r238, %p67;
	@%p66 bra 	$L__BB0_41;
	add.s32 	%r208, %r234, 2;
	ld.f64 	%fd147, [%rd13+16];
	setp.gt.f64 	%p68, %fd147, %fd10;
	selp.b32 	%r238, %r208, %r238, %p68;
$L__BB0_41:
	mad.lo.s32 	%r209, %r238, %r119, %r1;
	mul.wide.s32 	%rd115, %r209, 8;
	add.s64 	%rd116, %rd3, %rd115;
	ld.global.f64 	%fd148, [%rd116];
	add.f64 	%fd149, %fd148, 0d3FF0000000000000;
	st.global.f64 	[%rd116], %fd149;
	add.s32 	%r217, %r217, 1;
	setp.eq.s32 	%p69, %r217, %r121;
	@%p69 bra 	$L__BB0_58;
	bra.uni 	$L__BB0_17;
$L__BB0_42:
	mad.lo.s32 	%r210, %r10, %r119, %r1;
	mul.wide.s32 	%rd117, %r210, 8;
	add.s64 	%rd14, %rd3, %rd117;
	neg.s32 	%r242, %r121;
	mul.wide.s32 	%rd118, %r1, 8;
	add.s64 	%rd119, %rd2, %rd118;
$L__BB0_43:
	ld.global.f64 	%fd150, [%rd119];
	ld.global.f64 	%fd151, [%rd158];
	add.f64 	%fd152, %fd150, %fd151;
	st.f64 	[%rd22], %fd152;
	ld.global.f64 	%fd153, [%rd14];
	add.f64 	%fd154, %fd153, 0d3FF0000000000000;
	st.global.f64 	[%rd14], %fd154;
	add.s64 	%rd158, %rd158, 8;
	add.s32 	%r242, %r242, 1;
	setp.eq.s32 	%p70, %r242, 0;
	@%p70 bra 	$L__BB0_58;
	bra.uni 	$L__BB0_43;
$L__BB0_44:
	mad.lo.s32 	%r132, %r10, %r119, %r1;
	mul.wide.s32 	%rd50, %r132, 8;
	add.s64 	%rd17, %rd3, %rd50;
	add.s32 	%r133, %r121, -1;
	and.b32  	%r88, %r121, 15;
	setp.lt.u32 	%p13, %r133, 15;
	@%p13 bra 	$L__BB0_48;
	and.b32  	%r89, %r121, 2147483632;
	ld.global.f64 	%fd217, [%rd17];
	mov.b32 	%r244, 0;
$L__BB0_46:
	.pragma "nounroll";
	add.f64 	%fd18, %fd217, 0d3FF0000000000000;
	add.f64 	%fd19, %fd18, 0d3FF0000000000000;
	add.f64 	%fd20, %fd19, 0d3FF0000000000000;
	add.f64 	%fd21, %fd20, 0d3FF0000000000000;
	add.f64 	%fd22, %fd21, 0d3FF0000000000000;
	add.f64 	%fd23, %fd22, 0d3FF0000000000000;
	add.f64 	%fd24, %fd23, 0d3FF0000000000000;
	add.f64 	%fd25, %fd24, 0d3FF0000000000000;
	add.f64 	%fd26, %fd25, 0d3FF0000000000000;
	add.f64 	%fd27, %fd26, 0d3FF0000000000000;
	add.f64 	%fd28, %fd27, 0d3FF0000000000000;
	add.f64 	%fd29, %fd28, 0d3FF0000000000000;
	add.f64 	%fd30, %fd29, 0d3FF0000000000000;
	add.f64 	%fd31, %fd30, 0d3FF0000000000000;
	add.f64 	%fd32, %fd31, 0d3FF0000000000000;
	add.f64 	%fd217, %fd32, 0d3FF0000000000000;
	add.s32 	%r244, %r244, 16;
	setp.ne.s32 	%p14, %r244, %r89;
	@%p14 bra 	$L__BB0_46;
	st.global.f64 	[%rd17], %fd217;
$L__BB0_48:
	setp.eq.s32 	%p15, %r88, 0;
	@%p15 bra 	$L__BB0_58;
	and.b32  	%r94, %r121, 7;
	setp.lt.u32 	%p16, %r88, 8;
	@%p16 bra 	$L__BB0_51;
	ld.global.f64 	%fd33, [%rd17];
	add.f64 	%fd34, %fd33, 0d3FF0000000000000;
	add.f64 	%fd35, %fd34, 0d3FF0000000000000;
	add.f64 	%fd36, %fd35, 0d3FF0000000000000;
	add.f64 	%fd37, %fd36, 0d3FF0000000000000;
	add.f64 	%fd38, %fd37, 0d3FF0000000000000;
	add.f64 	%fd39, %fd38, 0d3FF0000000000000;
	add.f64 	%fd40, %fd39, 0d3FF0000000000000;
	add.f64 	%fd41, %fd40, 0d3FF0000000000000;
	st.global.f64 	[%rd17], %fd41;
$L__BB0_51:
	setp.eq.s32 	%p17, %r94, 0;
	@%p17 bra 	$L__BB0_58;
	and.b32  	%r95, %r121, 3;
	setp.lt.u32 	%p18, %r94, 4;
	@%p18 bra 	$L__BB0_54;
	ld.global.f64 	%fd42, [%rd17];
	add.f64 	%fd43, %fd42, 0d3FF0000000000000;
	add.f64 	%fd44, %fd43, 0d3FF0000000000000;
	add.f64 	%fd45, %fd44, 0d3FF0000000000000;
	add.f64 	%fd46, %fd45, 0d3FF0000000000000;
	st.global.f64 	[%rd17], %fd46;
$L__BB0_54:
	setp.eq.s32 	%p19, %r95, 0;
	@%p19 bra 	$L__BB0_58;
	ld.global.f64 	%fd218, [%rd17];
	mov.b32 	%r245, 0;
$L__BB0_56:
	.pragma "nounroll";
	add.f64 	%fd218, %fd218, 0d3FF0000000000000;
	add.s32 	%r245, %r245, 1;
	setp.ne.s32 	%p20, %r245, %r95;
	@%p20 bra 	$L__BB0_56;
	st.global.f64 	[%rd17], %fd218;
$L__BB0_58:
	setp.lt.s32 	%p71, %r120, 1;
	@%p71 bra 	$L__BB0_71;
	and.b32  	%r98, %r120, 15;
	setp.lt.u32 	%p72, %r120, 16;
	mov.b32 	%r249, 0;
	@%p72 bra 	$L__BB0_62;
	and.b32  	%r249, %r120, 2147483632;
	neg.s32 	%r247, %r249;
	shl.b32 	%r101, %r119, 4;
	mul.wide.s32 	%rd122, %r119, 8;
	mov.u32 	%r246, %r1;
$L__BB0_61:
	.pragma "nounroll";
	mul.wide.s32 	%rd120, %r246, 8;
	add.s64 	%rd121, %rd3, %rd120;
	ld.global.f64 	%fd155, [%rd121];
	div.rn.f64 	%fd156, %fd155, %fd1;
	st.global.f64 	[%rd121], %fd156;
	add.s64 	%rd123, %rd121, %rd122;
	ld.global.f64 	%fd157, [%rd123];
	div.rn.f64 	%fd158, %fd157, %fd1;
	st.global.f64 	[%rd123], %fd158;
	add.s64 	%rd124, %rd123, %rd122;
	ld.global.f64 	%fd159, [%rd124];
	div.rn.f64 	%fd160, %fd159, %fd1;
	st.global.f64 	[%rd124], %fd160;
	add.s64 	%rd125, %rd124, %rd122;
	ld.global.f64 	%fd161, [%rd125];
	div.rn.f64 	%fd162, %fd161, %fd1;
	st.global.f64 	[%rd125], %fd162;
	add.s64 	%rd126, %rd125, %rd122;
	ld.global.f64 	%fd163, [%rd126];
	div.rn.f64 	%fd164, %fd163, %fd1;
	st.global.f64 	[%rd126], %fd164;
	add.s64 	%rd127, %rd126, %rd122;
	ld.global.f64 	%fd165, [%rd127];
	div.rn.f64 	%fd166, %fd165, %fd1;
	st.global.f64 	[%rd127], %fd166;
	add.s64 	%rd128, %rd127, %rd122;
	ld.global.f64 	%fd167, [%rd128];
	div.rn.f64 	%fd168, %fd167, %fd1;
	st.global.f64 	[%rd128], %fd168;
	add.s64 	%rd129, %rd128, %rd122;
	ld.global.f64 	%fd169, [%rd129];
	div.rn.f64 	%fd170, %fd169, %fd1;
	st.global.f64 	[%rd129], %fd170;
	add.s64 	%rd130, %rd129, %rd122;
	ld.global.f64 	%fd171, [%rd130];
	div.rn.f64 	%fd172, %fd171, %fd1;
	st.global.f64 	[%rd130], %fd172;
	add.s64 	%rd131, %rd130, %rd122;
	ld.global.f64 	%fd173, [%rd131];
	div.rn.f64 	%fd174, %fd173, %fd1;
	st.global.f64 	[%rd131], %fd174;
	add.s64 	%rd132, %rd131, %rd122;
	ld.global.f64 	%fd175, [%rd132];
	div.rn.f64 	%fd176, %fd175, %fd1;
	st.global.f64 	[%rd132], %fd176;
	add.s64 	%rd133, %rd132, %rd122;
	ld.global.f64 	%fd177, [%rd133];
	div.rn.f64 	%fd178, %fd177, %fd1;
	st.global.f64 	[%rd133], %fd178;
	add.s64 	%rd134, %rd133, %rd122;
	ld.global.f64 	%fd179, [%rd134];
	div.rn.f64 	%fd180, %fd179, %fd1;
	st.global.f64 	[%rd134], %fd180;
	add.s64 	%rd135, %rd134, %rd122;
	ld.global.f64 	%fd181, [%rd135];
	div.rn.f64 	%fd182, %fd181, %fd1;
	st.global.f64 	[%rd135], %fd182;
	add.s64 	%rd136, %rd135, %rd122;
	ld.global.f64 	%fd183, [%rd136];
	div.rn.f64 	%fd184, %fd183, %fd1;
	st.global.f64 	[%rd136], %fd184;
	add.s64 	%rd137, %rd136, %rd122;
	ld.global.f64 	%fd185, [%rd137];
	div.rn.f64 	%fd186, %fd185, %fd1;
	st.global.f64 	[%rd137], %fd186;
	add.s32 	%r247, %r247, 16;
	add.s32 	%r246, %r246, %r101;
	setp.ne.s32 	%p73, %r247, 0;
	@%p73 bra 	$L__BB0_61;
$L__BB0_62:
	setp.eq.s32 	%p74, %r98, 0;
	@%p74 bra 	$L__BB0_71;
	and.b32  	%r107, %r120, 7;
	setp.lt.u32 	%p75, %r98, 8;
	@%p75 bra 	$L__BB0_65;
	mad.lo.s32 	%r212, %r249, %r119, %r1;
	mul.wide.s32 	%rd138, %r212, 8;
	add.s64 	%rd139, %rd3, %rd138;
	ld.global.f64 	%fd187, [%rd139];
	div.rn.f64 	%fd188, %fd187, %fd1;
	st.global.f64 	[%rd139], %fd188;
	mul.wide.s32 	%rd140, %r119, 8;
	add.s64 	%rd141, %rd139, %rd140;
	ld.global.f64 	%fd189, [%rd141];
	div.rn.f64 	%fd190, %fd189, %fd1;
	st.global.f64 	[%rd141], %fd190;
	add.s64 	%rd142, %rd141, %rd140;
	ld.global.f64 	%fd191, [%rd142];
	div.rn.f64 	%fd192, %fd191, %fd1;
	st.global.f64 	[%rd142], %fd192;
	add.s64 	%rd143, %rd142, %rd140;
	ld.global.f64 	%fd193, [%rd143];
	div.rn.f64 	%fd194, %fd193, %fd1;
	st.global.f64 	[%rd143], %fd194;
	add.s64 	%rd144, %rd143, %rd140;
	ld.global.f64 	%fd195, [%rd144];
	div.rn.f64 	%fd196, %fd195, %fd1;
	st.global.f64 	[%rd144], %fd196;
	add.s64 	%rd145, %rd144, %rd140;
	ld.global.f64 	%fd197, [%rd145];
	div.rn.f64 	%fd198, %fd197, %fd1;
	st.global.f64 	[%rd145], %fd198;
	add.s64 	%rd146, %rd145, %rd140;
	ld.global.f64 	%fd199, [%rd146];
	div.rn.f64 	%fd200, %fd199, %fd1;
	st.global.f64 	[%rd146], %fd200;
	add.s64 	%rd147, %rd146, %rd140;
	ld.global.f64 	%fd201, [%rd147];
	div.rn.f64 	%fd202, %fd201, %fd1;
	st.global.f64 	[%rd147], %fd202;
	add.s32 	%r249, %r249, 8;
$L__BB0_65:
	setp.eq.s32 	%p76, %r107, 0;
	@%p76 bra 	$L__BB0_71;
	and.b32  	%r110, %r120, 3;
	setp.lt.u32 	%p77, %r107, 4;
	@%p77 bra 	$L__BB0_68;
	mad.lo.s32 	%r213, %r249, %r119, %r1;
	mul.wide.s32 	%rd148, %r213, 8;
	add.s64 	%rd149, %rd3, %rd148;
	ld.global.f64 	%fd203, [%rd149];
	div.rn.f64 	%fd204, %fd203, %fd1;
	st.global.f64 	[%rd149], %fd204;
	mul.wide.s32 	%rd150, %r119, 8;
	add.s64 	%rd151, %rd149, %rd150;
	ld.global.f64 	%fd205, [%rd151];
	div.rn.f64 	%fd206, %fd205, %fd1;
	st.global.f64 	[%rd151], %fd206;
	add.s64 	%rd152, %rd151, %rd150;
	ld.global.f64 	%fd207, [%rd152];
	div.rn.f64 	%fd208, %fd207, %fd1;
	st.global.f64 	[%rd152], %fd208;
	add.s64 	%rd153, %rd152, %rd150;
	ld.global.f64 	%fd209, [%rd153];
	div.rn.f64 	%fd210, %fd209, %fd1;
	st.global.f64 	[%rd153], %fd210;
	add.s32 	%r249, %r249, 4;
$L__BB0_68:
	setp.eq.s32 	%p78, %r110, 0;
	@%p78 bra 	$L__BB0_71;
	mad.lo.s32 	%r252, %r249, %r119, %r1;
	neg.s32 	%r251, %r110;
$L__BB0_70:
	.pragma "nounroll";
	mul.wide.s32 	%rd154, %r252, 8;
	add.s64 	%rd155, %rd3, %rd154;
	ld.global.f64 	%fd211, [%rd155];
	div.rn.f64 	%fd212, %fd211, %fd1;
	st.global.f64 	[%rd155], %fd212;
	add.s32 	%r252, %r252, %r119;
	add.s32 	%r251, %r251, 1;
	setp.ne.s32 	%p79, %r251, 0;
	@%p79 bra 	$L__BB0_70;
$L__BB0_71:
	{ // callseq 1, 0
	.param .b64 param0;
	st.param.b64 	[param0], %rd22;
	call.uni 
	free, 
	(
	param0
	);
	} // callseq 1
$L__BB0_72:
	ret;

}


// ===== COMPILED SASS (sm_100) =====

	.target	sm_100

	.elftype	@"ET_EXEC"


//--------------------- .note.nv.tkinfo           --------------------------
	.section	.note.nv.tkinfo,"",@"SHT_NOTE"
	.sectionflags	@"SHF_NOTE_NV_TKINFO"
	.tkinfo
        /*0018*/ 	.word	0x00000002
        /*0030*/ 	.string	""
        /*0030*/ 	.string	"ptxas"
        /*0030*/ 	.string	"Cuda compilation tools, release 13.0, V13.0.88"
        /*0030*/ 	.string	"Build cuda_13.0.r13.0/compiler.36424714_0"
        /*0030*/ 	.string	"-arch sm_100 -m 64 "



//--------------------- .note.nv.cuinfo           --------------------------
	.section	.note.nv.cuinfo,"",@"SHT_NOTE"
	.sectionflags	@"SHF_NOTE_NV_CUINFO"
        /*0018*/ 	.short	0x0002
        /*001a*/ 	.short	0x0064
        /*001c*/ 	.short	0x0082
	.zero		2


//--------------------- .nv.info                  --------------------------
	.section	.nv.info,"",@"SHT_CUDA_INFO"
	.align	4


	//----- nvinfo : EIATTR_REGCOUNT
	.align		4
        /*0000*/ 	.byte	0x04, 0x2f
        /*0002*/ 	.short	(.L_1 - .L_0)
	.align		4
.L_0:
        /*0004*/ 	.word	index@(compute_probs)
        /*0008*/ 	.word	0x0000003e


	//----- nvinfo : EIATTR_FRAME_SIZE
	.align		4
.L_1:
        /*000c*/ 	.byte	0x04, 0x11
        /*000e*/ 	.short	(.L_3 - .L_2)
	.align		4
.L_2:
        /*0010*/ 	.word	index@($__internal_0_$__cuda_sm20_div_rn_f64_full)
        /*0014*/ 	.word	0x00000000


	//----- nvinfo : EIATTR_FRAME_SIZE
	.align		4
.L_3:
        /*0018*/ 	.byte	0x04, 0x11
        /*001a*/ 	.short	(.L_5 - .L_4)
	.align		4
.L_4:
        /*001c*/ 	.word	index@(compute_probs)
        /*0020*/ 	.word	0x00000000


	//----- nvinfo : EIATTR_MIN_STACK_SIZE
	.align		4
.L_5:
        /*0024*/ 	.byte	0x04, 0x12
        /*0026*/ 	.short	(.L_7 - .L_6)
	.align		4
.L_6:
        /*0028*/ 	.word	index@(compute_probs)
        /*002c*/ 	.word	0x00000000
.L_7:


//--------------------- .nv.compat                --------------------------
	.section	.nv.compat,"",@"SHT_CUDA_COMPAT_INFO"
	.align	4
        /*0000*/ 	.byte	0x02, 0x09, 0x00, 0x00, 0x02, 0x02, 0x01, 0x00, 0x02, 0x05, 0x05, 0x00, 0x03, 0x07, 0x01, 0x01
        /*0010*/ 	.byte	0x02, 0x03, 0x00, 0x00, 0x02, 0x06, 0x01, 0x00, 0x04, 0x0b, 0x08, 0x00, 0x01, 0x00, 0x00, 0x00
        /*0020*/ 	.byte	0x00, 0x00, 0x00, 0x00


//--------------------- .nv.info.compute_probs    --------------------------
	.section	.nv.info.compute_probs,"",@"SHT_CUDA_INFO"
	.sectionflags	@""
	.align	4


	//----- nvinfo : EIATTR_CUDA_API_VERSION
	.align		4
        /*0000*/ 	.byte	0x04, 0x37
        /*0002*/ 	.short	(.L_9 - .L_8)
.L_8:
        /*0004*/ 	.word	0x00000082


	//----- nvinfo : EIATTR_KPARAM_INFO
	.align		4
.L_9:
        /*0008*/ 	.byte	0x04, 0x17
        /*000a*/ 	.short	(.L_11 - .L_10)
.L_10:
        /*000c*/ 	.word	0x00000000
        /*0010*/ 	.short	0x0005
        /*0012*/ 	.short	0x0020
        /*0014*/ 	.byte	0x00, 0xf0, 0x11, 0x00


	//----- nvinfo : EIATTR_KPARAM_INFO
	.align		4
.L_11:
        /*0018*/ 	.byte	0x04, 0x17
        /*001a*/ 	.short	(.L_13 - .L_12)
.L_12:
        /*001c*/ 	.word	0x00000000
        /*0020*/ 	.short	0x0004
        /*0022*/ 	.short	0x001c
        /*0024*/ 	.byte	0x00, 0xf0, 0x11, 0x00


	//----- nvinfo : EIATTR_KPARAM_INFO
	.align		4
.L_13:
        /*0028*/ 	.byte	0x04, 0x17
        /*002a*/ 	.short	(.L_15 - .L_14)
.L_14:
        /*002c*/ 	.word	0x00000000
        /*0030*/ 	.short	0x0003
        /*0032*/ 	.short	0x0018
        /*0034*/ 	.byte	0x00, 0xf0, 0x11, 0x00


	//----- nvinfo : EIATTR_KPARAM_INFO
	.align		4
.L_15:
        /*0038*/ 	.byte	0x04, 0x17
        /*003a*/ 	.short	(.L_17 - .L_16)
.L_16:
        /*003c*/ 	.word	0x00000000
        /*0040*/ 	.short	0x0002
        /*0042*/ 	.short	0x0010
        /*0044*/ 	.byte	0x00, 0xf5, 0x21, 0x00


	//----- nvinfo : EIATTR_KPARAM_INFO
	.align		4
.L_17:
        /*0048*/ 	.byte	0x04, 0x17
        /*004a*/ 	.short	(.L_19 - .L_18)
.L_18:
        /*004c*/ 	.word	0x00000000
        /*0050*/ 	.short	0x0001
        /*0052*/ 	.short	0x0008
        /*0054*/ 	.byte	0x00, 0xf5, 0x21, 0x00


	//----- nvinfo : EIATTR_KPARAM_INFO
	.align		4
.L_19:
        /*0058*/ 	.byte	0x04, 0x17
        /*005a*/ 	.short	(.L_21 - .L_20)
.L_20:
        /*005c*/ 	.word	0x00000000
        /*0060*/ 	.short	0x0000
        /*0062*/ 	.short	0x0000
        /*0064*/ 	.byte	0x00, 0xf5, 0x21, 0x00


	//----- nvinfo : EIATTR_SPARSE_MMA_MASK
	.align		4
.L_21:
        /*0068*/ 	.byte	0x03, 0x50
        /*006a*/ 	.short	0x0000


	//----- nvinfo : EIATTR_MAXREG_COUNT
	.align		4
        /*006c*/ 	.byte	0x03, 0x1b
        /*006e*/ 	.short	0x00ff


	//----- nvinfo : EIATTR_EXTERNS
	.align		4
        /*0070*/ 	.byte	0x04, 0x0f
        /*0072*/ 	.short	(.L_23 - .L_22)


	//   ....[0]....
	.align		4
.L_22:
        /*0074*/ 	.word	index@(free)


	//   ....[1]....
	.align		4
        /*0078*/ 	.word	index@(malloc)


	//----- nvinfo : EIATTR_MERCURY_ISA_VERSION
	.align		4
.L_23:
        /*007c*/ 	.byte	0x03, 0x5f
        /*007e*/ 	.short	0x0101


	//----- nvinfo : EIATTR_VRC_CTA_INIT_COUNT
	.align		4
        /*0080*/ 	.byte	0x02, 0x4a
	.zero		1
	.zero		1


	//----- nvinfo : EIATTR_SYSCALL_OFFSETS
	.align		4
        /*0084*/ 	.byte	0x04, 0x46
        /*0086*/ 	.short	(.L_25 - .L_24)


	//   ....[0]....
.L_24:
        /*0088*/ 	.word	0x00000130


	//   ....[1]....
        /*008c*/ 	.word	0x000054c0


	//----- nvinfo : EIATTR_EXIT_INSTR_OFFSETS
	.align		4
.L_25:
        /*0090*/ 	.byte	0x04, 0x1c
        /*0092*/ 	.short	(.L_27 - .L_26)


	//   ....[0]....
.L_26:
        /*0094*/ 	.word	0x00000070


	//   ....[1]....
        /*0098*/ 	.word	0x000054d0


	//----- nvinfo : EIATTR_CRS_STACK_SIZE
	.align		4
.L_27:
        /*009c*/ 	.byte	0x04, 0x1e
        /*009e*/ 	.short	(.L_29 - .L_28)
.L_28:
        /*00a0*/ 	.word	0x00000000


	//----- nvinfo : EIATTR_CBANK_PARAM_SIZE
	.align		4
.L_29:
        /*00a4*/ 	.byte	0x03, 0x19
        /*00a6*/ 	.short	0x0024


	//----- nvinfo : EIATTR_PARAM_CBANK
	.align		4
        /*00a8*/ 	.byte	0x04, 0x0a
        /*00aa*/ 	.short	(.L_31 - .L_30)
	.align		4
.L_30:
        /*00ac*/ 	.word	index@(.nv.constant0.compute_probs)
        /*00b0*/ 	.short	0x0380
        /*00b2*/ 	.short	0x0024


	//----- nvinfo : EIATTR_SW_WAR
	.align		4
.L_31:
        /*00b4*/ 	.byte	0x04, 0x36
        /*00b6*/ 	.short	(.L_33 - .L_32)
.L_32:
        /*00b8*/ 	.word	0x00000008
.L_33:


//--------------------- .nv.callgraph             --------------------------
	.section	.nv.callgraph,"",@"SHT_CUDA_CALLGRAPH"
	.align	4
	.sectionentsize	8
	.align		4
        /*0000*/ 	.word	0x00000000
	.align		4
        /*0004*/ 	.word	0xffffffff
	.align		4
        /*0008*/ 	.word	index@(compute_probs)
	.align		4
        /*000c*/ 	.word	index@(free)
	.align		4
        /*0010*/ 	.word	index@(compute_probs)
	.align		4
        /*0014*/ 	.word	index@(malloc)
	.align		4
        /*0018*/ 	.word	0x00000000
	.align		4
        /*001c*/ 	.word	0xfffffffe
	.align		4
        /*0020*/ 	.word	0x00000000
	.align		4
        /*0024*/ 	.word	0xfffffffd
	.align		4
        /*0028*/ 	.word	0x00000000
	.align		4
        /*002c*/ 	.word	0xfffffffc


//--------------------- .nv.constant4             --------------------------
	.section	.nv.constant4,"a",@progbits
	.align	8
	.align		8
.nv.constant4:
        /*0000*/ 	.dword	free
	.align		8
        /*0008*/ 	.dword	malloc


//--------------------- .text.compute_probs       --------------------------
	.section	.text.compute_probs,"ax",@progbits
	.align	128
        .global         compute_probs
        .type           compute_probs,@function
        .size           compute_probs,(.L_x_107 - compute_probs)
        .other          compute_probs,@"STO_CUDA_ENTRY STV_DEFAULT"
compute_probs:
.text.compute_probs:
[----:B------:R-:W0:Y:S01]  /*0000*/  LDC R1, c[0x0][0x37c] ;  /* 0x0000df00ff017b82 */ /* 0x000e220000000800 */
[----:B------:R-:W1:Y:S07]  /*0010*/  S2R R3, SR_TID.X ;  /* 0x0000000000037919 */ /* 0x000e6e0000002100 */
[----:B------:R-:W1:Y:S01]  /*0020*/  S2UR UR4, SR_CTAID.X ;  /* 0x00000000000479c3 */ /* 0x000e620000002500 */
[----:B------:R-:W2:Y:S07]  /*0030*/  LDCU UR5, c[0x0][0x398] ;  /* 0x00007300ff0577ac */ /* 0x000eae0008000800 */
[----:B------:R-:W1:Y:S02]  /*0040*/  LDC R16, c[0x0][0x360] ;  /* 0x0000d800ff107b82 */ /* 0x000e640000000800 */
[----:B-1----:R-:W-:-:S05]  /*0050*/  IMAD R16, R16, UR4, R3 ;  /* 0x0000000410107c24 */ /* 0x002fca000f8e0203 */
[----:B--2---:R-:W-:-:S13]  /*0060*/  ISETP.GE.AND P0, PT, R16, UR5, PT ;  /* 0x0000000510007c0c */ /* 0x004fda000bf06270 */
[----:B0-----:R-:W-:Y:S05]  /*0070*/  @P0 EXIT ;  /* 0x000000000000094d */ /* 0x001fea0003800000 */
[----:B------:R-:W0:Y:S01]  /*0080*/  LDCU UR4, c[0x0][0x39c] ;  /* 0x00007380ff0477ac */ /* 0x000e220008000800 */
[----:B------:R-:W-:Y:S01]  /*0090*/  MOV R0, 0x8 ;  /* 0x0000000800007802 */ /* 0x000fe20000000f00 */
[----:B------:R-:W1:Y:S03]  /*00a0*/  LDCU.64 UR36, c[0x0][0x358] ;  /* 0x00006b00ff2477ac */ /* 0x000e660008000a00 */
[----:B------:R2:W3:Y:S01]  /*00b0*/  LDC.64 R2, c[0x4][R0] ;  /* 0x0100000000027b82 */ /* 0x0004e20000000a00 */
[----:B0-----:R-:W-:-:S06]  /*00c0*/  UIMAD.WIDE UR4, UR4, 0x8, URZ ;  /* 0x00000008040478a5 */ /* 0x001fcc000f8e02ff */
[----:B------:R-:W-:Y:S02]  /*00d0*/  IMAD.U32 R7, RZ, RZ, UR5 ;  /* 0x00000005ff077e24 */ /* 0x000fe4000f8e00ff */
[----:B------:R-:W-:Y:S02]  /*00e0*/  IMAD.U32 R5, RZ, RZ, UR5 ;  /* 0x00000005ff057e24 */ /* 0x000fe4000f8e00ff */
[----:B------:R-:W-:Y:S01]  /*00f0*/  IMAD.U32 R4, RZ, RZ, UR4 ;  /* 0x00000004ff047e24 */ /* 0x000fe2000f8e00ff */
[----:B------:R-:W-:Y:S01]  /*0100*/  MOV R5, R7 ;  /* 0x0000000700057202 */ /* 0x000fe20000000f00 */
[----:B-12---:R-:W-:-:S07]  /*0110*/  IMAD.U32 R6, RZ, RZ, UR4 ;  /* 0x00000004ff067e24 */ /* 0x006fce000f8e00ff */
[----:B------:R-:W-:-:S07]  /*0120*/  LEPC R20, `(.L_x_0) ;  /* 0x000000001014794e */ /* 0x000fce0000000000 */
[----:B---3--:R-:W-:Y:S05]  /*0130*/  CALL.ABS.NOINC R2 ;  /* 0x0000000002007343 */ /* 0x008fea0003c00000 */
.L_x_0:
[----:B------:R-:W0:Y:S02]  /*0140*/  LDCU UR4, c[0x0][0x39c] ;  /* 0x00007380ff0477ac */ /* 0x000e240008000800 */
[----:B0-----:R-:W-:-:S05]  /*0150*/  IMAD.U32 R0, RZ, RZ, UR4 ;  /* 0x00000004ff007e24 */ /* 0x001fca000f8e00ff */
[----:B------:R-:W-:-:S13]  /*0160*/  ISETP.GE.AND P0, PT, R0, 0x1, PT ;  /* 0x000000010000780c */ /* 0x000fda0003f06270 */
[----:B------:R-:W-:Y:S05]  /*0170*/  @!P0 BRA `(.L_x_1) ;  /* 0x0000000400088947 */ /* 0x000fea0003800000 */
[C---:B------:R-:W-:Y:S01]  /*0180*/  ISETP.GE.U32.AND P1, PT, R0.reuse, 0x8, PT ;  /* 0x000000080000780c */ /* 0x040fe20003f26070 */
[----:B------:R-:W-:Y:S01]  /*0190*/  IMAD.MOV.U32 R17, RZ, RZ, RZ ;  /* 0x000000ffff117224 */ /* 0x000fe200078e00ff */
[----:B------:R-:W-:-:S04]  /*01a0*/  LOP3.LUT R26, R0, 0x7, RZ, 0xc0, !PT ;  /* 0x00000007001a7812 */ /* 0x000fc800078ec0ff */
[----:B------:R-:W-:-:S07]  /*01b0*/  ISETP.NE.AND P2, PT, R26, RZ, PT ;  /* 0x000000ff1a00720c */ /* 0x000fce0003f45270 */
[----:B------:R-:W-:Y:S06]  /*01c0*/  @!P1 BRA `(.L_x_2) ;  /* 0x0000000000689947 */ /* 0x000fec0003800000 */
[----:B------:R-:W0:Y:S01]  /*01d0*/  LDC R25, c[0x0][0x398] ;  /* 0x0000e600ff197b82 */ /* 0x000e220000000800 */
[----:B------:R-:W-:Y:S01]  /*01e0*/  BSSY.RECONVERGENT B0, `(.L_x_2) ;  /* 0x0000018000007945 */ /* 0x000fe20003800200 */
[----:B------:R-:W-:Y:S01]  /*01f0*/  LOP3.LUT R17, R0, 0x7ffffff8, RZ, 0xc0, !PT ;  /* 0x7ffffff800117812 */ /* 0x000fe200078ec0ff */
[----:B------:R-:W-:-:S05]  /*0200*/  IMAD.MOV.U32 R24, RZ, RZ, RZ ;  /* 0x000000ffff187224 */ /* 0x000fca00078e00ff */
[----:B------:R-:W1:Y:S02]  /*0210*/  LDC.64 R22, c[0x0][0x390] ;  /* 0x0000e400ff167b82 */ /* 0x000e640000000a00 */
.L_x_3:
[C---:B0-2---:R-:W-:Y:S01]  /*0220*/  IMAD R3, R24.reuse, R25, R16 ;  /* 0x0000001918037224 */ /* 0x045fe200078e0210 */
[----:B------:R-:W-:-:S03]  /*0230*/  IADD3 R24, PT, PT, R24, 0x8, RZ ;  /* 0x0000000818187810 */ /* 0x000fc60007ffe0ff */
[----:B-1----:R-:W-:Y:S01]  /*0240*/  IMAD.WIDE R2, R3, 0x8, R22 ;  /* 0x0000000803027825 */ /* 0x002fe200078e0216 */
[----:B------:R-:W-:-:S04]  /*0250*/  ISETP.NE.AND P1, PT, R24, R17, PT ;  /* 0x000000111800720c */ /* 0x000fc80003f25270 */
[----:B------:R2:W-:Y:S01]  /*0260*/  STG.E.64 desc[UR36][R2.64], RZ ;  /* 0x000000ff02007986 */ /* 0x0005e2000c101b24 */
[----:B------:R-:W-:-:S05]  /*0270*/  IMAD.WIDE R6, R25, 0x8, R2 ;  /* 0x0000000819067825 */ /* 0x000fca00078e0202 */
        /* <DEDUP_REMOVED lines=13> */
[----:B------:R-:W-:Y:S05]  /*0350*/  @P1 BRA `(.L_x_3) ;  /* 0xfffffffc00b01947 */ /* 0x000fea000383ffff */
[----:B------:R-:W-:Y:S05]  /*0360*/  BSYNC.RECONVERGENT B0 ;  /* 0x0000000000007941 */ /* 0x000fea0003800200 */
.L_x_2:
[----:B------:R-:W-:Y:S05]  /*0370*/  @!P2 BRA `(.L_x_1) ;  /* 0x000000000088a947 */ /* 0x000fea0003800000 */
[----:B------:R-:W-:Y:S02]  /*0380*/  ISETP.GE.U32.AND P1, PT, R26, 0x4, PT ;  /* 0x000000041a00780c */ /* 0x000fe40003f26070 */
[----:B--2---:R-:W-:-:S04]  /*0390*/  LOP3.LUT R12, R0, 0x3, RZ, 0xc0, !PT ;  /* 0x00000003000c7812 */ /* 0x004fc800078ec0ff */
[----:B------:R-:W-:-:S07]  /*03a0*/  ISETP.NE.AND P2, PT, R12, RZ, PT ;  /* 0x000000ff0c00720c */ /* 0x000fce0003f45270 */
[----:B------:R-:W-:Y:S06]  /*03b0*/  @!P1 BRA `(.L_x_4) ;  /* 0x0000000000309947 */ /* 0x000fec0003800000 */
[----:B------:R-:W0:Y:S08]  /*03c0*/  LDC R11, c[0x0][0x398] ;  /* 0x0000e600ff0b7b82 */ /* 0x000e300000000800 */
[----:B------:R-:W1:Y:S01]  /*03d0*/  LDC.64 R2, c[0x0][0x390] ;  /* 0x0000e400ff027b82 */ /* 0x000e620000000a00 */
[C---:B0-----:R-:W-:Y:S02]  /*03e0*/  IMAD R7, R17.reuse, R11, R16 ;  /* 0x0000000b11077224 */ /* 0x041fe400078e0210 */
[----:B------:R-:W-:-:S02]  /*03f0*/  VIADD R17, R17, 0x4 ;  /* 0x0000000411117836 */ /* 0x000fc40000000000 */
[----:B-1----:R-:W-:-:S05]  /*0400*/  IMAD.WIDE R2, R7, 0x8, R2 ;  /* 0x0000000807027825 */ /* 0x002fca00078e0202 */
[----:B------:R0:W-:Y:S01]  /*0410*/  STG.E.64 desc[UR36][R2.64], RZ ;  /* 0x000000ff02007986 */ /* 0x0001e2000c101b24 */
[----:B------:R-:W-:-:S05]  /*0420*/  IMAD.WIDE R6, R11, 0x8, R2 ;  /* 0x000000080b067825 */ /* 0x000fca00078e0202 */
[----:B------:R0:W-:Y:S01]  /*0430*/  STG.E.64 desc[UR36][R6.64], RZ ;  /* 0x000000ff06007986 */ /* 0x0001e2000c101b24 */
[----:B------:R-:W-:-:S05]  /*0440*/  IMAD.WIDE R8, R11, 0x8, R6 ;  /* 0x000000080b087825 */ /* 0x000fca00078e0206 */
[----:B------:R0:W-:Y:S01]  /*0450*/  STG.E.64 desc[UR36][R8.64], RZ ;  /* 0x000000ff08007986 */ /* 0x0001e2000c101b24 */
[----:B------:R-:W-:-:S05]  /*0460*/  IMAD.WIDE R10, R11, 0x8, R8 ;  /* 0x000000080b0a7825 */ /* 0x000fca00078e0208 */
[----:B------:R0:W-:Y:S02]  /*0470*/  STG.E.64 desc[UR36][R10.64], RZ ;  /* 0x000000ff0a007986 */ /* 0x0001e4000c101b24 */
.L_x_4:
[----:B------:R-:W-:Y:S05]  /*0480*/  @!P2 BRA `(.L_x_1) ;  /* 0x000000000044a947 */ /* 0x000fea0003800000 */
[----:B0-----:R-:W-:Y:S02]  /*0490*/  LOP3.LUT R2, R0, 0x1, RZ, 0xc0, !PT ;  /* 0x0000000100027812 */ /* 0x001fe400078ec0ff */
[----:B------:R-:W-:Y:S02]  /*04a0*/  ISETP.NE.AND P1, PT, R12, 0x1, PT ;  /* 0x000000010c00780c */ /* 0x000fe40003f25270 */
[----:B------:R-:W-:-:S13]  /*04b0*/  ISETP.NE.U32.AND P2, PT, R2, 0x1, PT ;  /* 0x000000010200780c */ /* 0x000fda0003f45070 */
[----:B------:R-:W0:Y:S08]  /*04c0*/  @!P2 LDC R10, c[0x0][0x398] ;  /* 0x0000e600ff0aab82 */ /* 0x000e300000000800 */
[----:B------:R-:W1:Y:S01]  /*04d0*/  @!P2 LDC.64 R8, c[0x0][0x390] ;  /* 0x0000e400ff08ab82 */ /* 0x000e620000000a00 */
[----:B------:R-:W-:Y:S05]  /*04e0*/  @!P1 BRA `(.L_x_5) ;  /* 0x0000000000209947 */ /* 0x000fea0003800000 */
[----:B------:R-:W2:Y:S08]  /*04f0*/  LDC R7, c[0x0][0x398] ;  /* 0x0000e600ff077b82 */ /* 0x000eb00000000800 */
[----:B------:R-:W3:Y:S01]  /*0500*/  LDC.64 R2, c[0x0][0x390] ;  /* 0x0000e400ff027b82 */ /* 0x000ee20000000a00 */
[C---:B--2---:R-:W-:Y:S02]  /*0510*/  IMAD R11, R17.reuse, R7, R16 ;  /* 0x00000007110b7224 */ /* 0x044fe400078e0210 */
[----:B------:R-:W-:-:S02]  /*0520*/  VIADD R17, R17, 0x2 ;  /* 0x0000000211117836 */ /* 0x000fc40000000000 */
[----:B---3--:R-:W-:-:S05]  /*0530*/  IMAD.WIDE R2, R11, 0x8, R2 ;  /* 0x000000080b027825 */ /* 0x008fca00078e0202 */
[----:B------:R2:W-:Y:S01]  /*0540*/  STG.E.64 desc[UR36][R2.64], RZ ;  /* 0x000000ff02007986 */ /* 0x0005e2000c101b24 */
[----:B------:R-:W-:-:S05]  /*0550*/  IMAD.WIDE R6, R7, 0x8, R2 ;  /* 0x0000000807067825 */ /* 0x000fca00078e0202 */
[----:B------:R2:W-:Y:S02]  /*0560*/  STG.E.64 desc[UR36][R6.64], RZ ;  /* 0x000000ff06007986 */ /* 0x0005e4000c101b24 */
.L_x_5:
[----:B0-2---:R-:W-:-:S04]  /*0570*/  @!P2 IMAD R3, R17, R10, R16 ;  /* 0x0000000a1103a224 */ /* 0x005fc800078e0210 */
[----:B-1----:R-:W-:-:S05]  /*0580*/  @!P2 IMAD.WIDE R2, R3, 0x8, R8 ;  /* 0x000000080302a825 */ /* 0x002fca00078e0208 */
[----:B------:R1:W-:Y:S02]  /*0590*/  @!P2 STG.E.64 desc[UR36][R2.64], RZ ;  /* 0x000000ff0200a986 */ /* 0x0003e4000c101b24 */
.L_x_1:
[----:B------:R-:W2:Y:S02]  /*05a0*/  LDCU UR4, c[0x0][0x3a0] ;  /* 0x00007400ff0477ac */ /* 0x000ea40008000800 */
[----:B--2---:R-:W-:-:S05]  /*05b0*/  IMAD.U32 R12, RZ, RZ, UR4 ;  /* 0x00000004ff0c7e24 */ /* 0x004fca000f8e00ff */
[----:B------:R-:W-:-:S13]  /*05c0*/  ISETP.GE.AND P1, PT, R12, 0x1, PT ;  /* 0x000000010c00780c */ /* 0x000fda0003f26270 */
[----:B------:R-:W-:Y:S05]  /*05d0*/  @!P1 BRA `(.L_x_6) ;  /* 0x0000001c00c49947 */ /* 0x000fea0003800000 */
[----:B0-----:R-:W-:Y:S01]  /*05e0*/  IADD3 R7, PT, PT, R0, -0x1, RZ ;  /* 0xffffffff00077810 */ /* 0x001fe20007ffe0ff */
[----:B------:R-:W-:Y:S06]  /*05f0*/  @!P0 BRA `(.L_x_7) ;  /* 0x0000001800a48947 */ /* 0x000fec0003800000 */
[----:B------:R-:W-:Y:S01]  /*0600*/  ISETP.NE.AND P0, PT, R0, 0x1, PT ;  /* 0x000000010000780c */ /* 0x000fe20003f05270 */
[----:B------:R-:W-:-:S12]  /*0610*/  BSSY.RECONVERGENT B0, `(.L_x_8) ;  /* 0x00001a6000007945 */ /* 0x000fd80003800200 */
[----:B------:R-:W-:Y:S05]  /*0620*/  @!P0 BRA `(.L_x_9) ;  /* 0x0000001800088947 */ /* 0x000fea0003800000 */
[C---:B------:R-:W-:Y:S01]  /*0630*/  VIADD R13, R0.reuse, 0xf ;  /* 0x0000000f000d7836 */ /* 0x040fe20000000000 */
[C---:B------:R-:W-:Y:S01]  /*0640*/  LOP3.LUT R17, R0.reuse, 0x7, RZ, 0xc0, !PT ;  /* 0x0000000700117812 */ /* 0x040fe200078ec0ff */
[C---:B------:R-:W-:Y:S01]  /*0650*/  VIADD R10, R0.reuse, 0x7 ;  /* 0x00000007000a7836 */ /* 0x040fe20000000000 */
[----:B------:R-:W-:Y:S01]  /*0660*/  LOP3.LUT R8, R0, 0x7ffffff8, RZ, 0xc0, !PT ;  /* 0x7ffffff800087812 */ /* 0x000fe200078ec0ff */
[----:B------:R-:W-:Y:S01]  /*0670*/  BSSY.RECONVERGENT B1, `(.L_x_10) ;  /* 0x000017c000017945 */ /* 0x000fe20003800200 */
[----:B-1----:R-:W-:Y:S01]  /*0680*/  LOP3.LUT R2, R13, 0xf, RZ, 0xc0, !PT ;  /* 0x0000000f0d027812 */ /* 0x002fe200078ec0ff */
[----:B------:R-:W-:Y:S01]  /*0690*/  VIADD R6, R17, 0xffffffff ;  /* 0xffffffff11067836 */ /* 0x000fe20000000000 */
[----:B------:R-:W-:Y:S01]  /*06a0*/  LOP3.LUT R3, R10, 0x7, RZ, 0xc0, !PT ;  /* 0x000000070a037812 */ /* 0x000fe200078ec0ff */
[C---:B------:R-:W-:Y:S01]  /*06b0*/  VIADD R41, R0.reuse, 0xfffffffe ;  /* 0xfffffffe00297836 */ /* 0x040fe20000000000 */
[----:B------:R-:W-:Y:S01]  /*06c0*/  LOP3.LUT R40, R0, 0x3, RZ, 0xc0, !PT ;  /* 0x0000000300287812 */ /* 0x000fe200078ec0ff */
[----:B------:R-:W-:Y:S01]  /*06d0*/  VIADD R2, R2, 0xffffffff ;  /* 0xffffffff02027836 */ /* 0x000fe20000000000 */
[----:B------:R-:W-:Y:S01]  /*06e0*/  IADD3 R3, PT, PT, R3, -0x1, RZ ;  /* 0xffffffff03037810 */ /* 0x000fe20007ffe0ff */
[----:B------:R-:W-:Y:S01]  /*06f0*/  IMAD.MOV R11, RZ, RZ, -R8 ;  /* 0x000000ffff0b7224 */ /* 0x000fe200078e0a08 */
[----:B------:R-:W-:Y:S01]  /*0700*/  ISETP.GE.U32.AND P0, PT, R6, 0x3, PT ;  /* 0x000000030600780c */ /* 0x000fe20003f06070 */
[----:B------:R-:W-:-:S02]  /*0710*/  IMAD.SHL.U32 R6, R12, 0x8, RZ ;  /* 0x000000080c067824 */ /* 0x000fc400078e00ff */
[----:B------:R-:W-:Y:S01]  /*0720*/  HFMA2 R12, -RZ, RZ, 0, 0 ;  /* 0x00000000ff0c7431 */ /* 0x000fe200000001ff */
[----:B------:R-:W-:Y:S02]  /*0730*/  ISETP.GE.U32.AND P1, PT, R3, 0x3, PT ;  /* 0x000000030300780c */ /* 0x000fe40003f26070 */
[----:B------:R-:W-:Y:S01]  /*0740*/  ISETP.GE.U32.AND P2, PT, R2, 0x7, PT ;  /* 0x000000070200780c */ /* 0x000fe20003f46070 */
[C---:B------:R-:W-:Y:S01]  /*0750*/  IMAD.WIDE R2, R7.reuse, 0x8, R4 ;  /* 0x0000000807027825 */ /* 0x040fe200078e0204 */
[----:B------:R-:W-:Y:S02]  /*0760*/  LOP3.LUT R9, R7, 0xfffffff0, RZ, 0xc0, !PT ;  /* 0xfffffff007097812 */ /* 0x000fe400078ec0ff */
[----:B------:R-:W-:-:S09]  /*0770*/  LOP3.LUT R10, R10, 0x3, RZ, 0xc0, !PT ;  /* 0x000000030a0a7812 */ /* 0x000fd200078ec0ff */
.L_x_23:
[----:B0-----:R-:W0:Y:S01]  /*0780*/  LDCU UR4, c[0x0][0x39c] ;  /* 0x00007380ff0477ac */ /* 0x001e220008000800 */
[----:B------:R-:W-:Y:S02]  /*0790*/  IMAD.MOV.U32 R35, RZ, RZ, RZ ;  /* 0x000000ffff237224 */ /* 0x000fe400078e00ff */
[----:B0-----:R-:W-:-:S05]  /*07a0*/  IMAD.U32 R0, RZ, RZ, UR4 ;  /* 0x00000004ff007e24 */ /* 0x001fca000f8e00ff */
[----:B------:R-:W-:-:S13]  /*07b0*/  ISETP.GE.U32.AND P3, PT, R0, 0x8, PT ;  /* 0x000000080000780c */ /* 0x000fda0003f66070 */
[----:B------:R-:W-:Y:S05]  /*07c0*/  @!P3 BRA `(.L_x_11) ;  /* 0x000000040048b947 */ /* 0x000fea0003800000 */
[----:B------:R-:W0:Y:S01]  /*07d0*/  LDC R55, c[0x0][0x3a0] ;  /* 0x0000e800ff377b82 */ /* 0x000e220000000800 */
[----:B------:R-:W-:Y:S01]  /*07e0*/  IADD3 R34, P3, PT, R4, 0x20, RZ ;  /* 0x0000002004227810 */ /* 0x000fe20007f7e0ff */
[----:B------:R-:W-:Y:S01]  /*07f0*/  BSSY.RECONVERGENT B2, `(.L_x_12) ;  /* 0x000004e000027945 */ /* 0x000fe20003800200 */
[----:B------:R-:W-:Y:S01]  /*0800*/  MOV R57, R16 ;  /* 0x0000001000397202 */ /* 0x000fe20000000f00 */
[----:B------:R-:W-:Y:S02]  /*0810*/  IMAD.MOV.U32 R42, RZ, RZ, R11 ;  /* 0x000000ffff2a7224 */ /* 0x000fe400078e000b */
[----:B------:R-:W-:Y:S02]  /*0820*/  IMAD.X R35, RZ, RZ, R5, P3 ;  /* 0x000000ffff237224 */ /* 0x000fe400018e0605 */
[----:B------:R-:W1:Y:S01]  /*0830*/  LDC.64 R14, c[0x0][0x388] ;  /* 0x0000e200ff0e7b82 */ /* 0x000e620000000a00 */
[C-C-:B0-----:R-:W-:Y:S01]  /*0840*/  IMAD R43, R55.reuse, 0x7, R12.reuse ;  /* 0x00000007372b7824 */ /* 0x141fe200078e020c */
[----:B------:R-:W-:Y:S01]  /*0850*/  IADD3 R53, PT, PT, R12, R55, RZ ;  /* 0x000000370c357210 */ /* 0x000fe20007ffe0ff */
[----:B------:R-:W-:-:S02]  /*0860*/  IMAD R45, R55, 0x6, R12 ;  /* 0x00000006372d7824 */ /* 0x000fc400078e020c */
[C-C-:B------:R-:W-:Y:S02]  /*0870*/  IMAD R47, R55.reuse, 0x5, R12.reuse ;  /* 0x00000005372f7824 */ /* 0x140fe400078e020c */
[C-C-:B------:R-:W-:Y:S02]  /*0880*/  IMAD R49, R55.reuse, 0x4, R12.reuse ;  /* 0x0000000437317824 */ /* 0x140fe400078e020c */
[C-C-:B------:R-:W-:Y:S02]  /*0890*/  IMAD R51, R55.reuse, 0x3, R12.reuse ;  /* 0x0000000337337824 */ /* 0x140fe400078e020c */
[----:B------:R-:W-:Y:S02]  /*08a0*/  IMAD R55, R55, 0x2, R12 ;  /* 0x0000000237377824 */ /* 0x000fe400078e020c */
[----:B-1----:R-:W-:-:S07]  /*08b0*/  IMAD.WIDE.U32 R18, R12, 0x8, R14 ;  /* 0x000000080c127825 */ /* 0x002fce00078e000e */
.L_x_13:
[----:B0-----:R-:W0:Y:S01]  /*08c0*/  LDC.64 R20, c[0x0][0x380] ;  /* 0x0000e000ff147b82 */ /* 0x001e220000000a00 */
[----:B------:R-:W2:Y:S07]  /*08d0*/  LDG.E.64 R24, desc[UR36][R18.64] ;  /* 0x0000002412187981 */ /* 0x000eae000c1e1b00 */
[----:B------:R-:W1:Y:S01]  /*08e0*/  LDC R59, c[0x0][0x398] ;  /* 0x0000e600ff3b7b82 */ /* 0x000e620000000800 */
[----:B0-----:R-:W-:-:S05]  /*08f0*/  IMAD.WIDE R20, R57, 0x8, R20 ;  /* 0x0000000839147825 */ /* 0x001fca00078e0214 */
[----:B------:R-:W2:Y:S01]  /*0900*/  LDG.E.64 R22, desc[UR36][R20.64] ;  /* 0x0000002414167981 */ /* 0x000ea2000c1e1b00 */
[----:B------:R-:W-:Y:S01]  /*0910*/  IMAD.WIDE.U32 R28, R53, 0x8, R14 ;  /* 0x00000008351c7825 */ /* 0x000fe200078e000e */
[----:B--2---:R-:W-:-:S03]  /*0920*/  DADD R22, R22, R24 ;  /* 0x0000000016167229 */ /* 0x004fc60000000018 */
[----:B-1----:R-:W-:-:S04]  /*0930*/  IMAD.WIDE R24, R59, 0x8, R20 ;  /* 0x000000083b187825 */ /* 0x002fc800078e0214 */
[----:B------:R-:W-:Y:S02]  /*0940*/  IMAD.MOV.U32 R20, RZ, RZ, R34 ;  /* 0x000000ffff147224 */ /* 0x000fe400078e0022 */
[----:B------:R-:W-:-:S05]  /*0950*/  IMAD.MOV.U32 R21, RZ, RZ, R35 ;  /* 0x000000ffff157224 */ /* 0x000fca00078e0023 */
[----:B------:R0:W-:Y:S04]  /*0960*/  ST.E.64 desc[UR36][R20.64+-0x20], R22 ;  /* 0xffffe01614007985 */ /* 0x0001e8000c101b24 */
[----:B------:R-:W2:Y:S04]  /*0970*/  LDG.E.64 R28, desc[UR36][R28.64] ;  /* 0x000000241c1c7981 */ /* 0x000ea8000c1e1b00 */
[----:B------:R-:W2:Y:S01]  /*0980*/  LDG.E.64 R26, desc[UR36][R24.64] ;  /* 0x00000024181a7981 */ /* 0x000ea2000c1e1b00 */
[----:B------:R-:W-:-:S04]  /*0990*/  IMAD.WIDE.U32 R34, R55, 0x8, R14 ;  /* 0x0000000837227825 */ /* 0x000fc800078e000e */
[----:B------:R-:W-:Y:S01]  /*09a0*/  IMAD.WIDE R30, R59, 0x8, R24 ;  /* 0x000000083b1e7825 */ /* 0x000fe200078e0218 */
[----:B--2---:R-:W-:-:S07]  /*09b0*/  DADD R26, R26, R28 ;  /* 0x000000001a1a7229 */ /* 0x004fce000000001c */
[----:B------:R1:W-:Y:S04]  /*09c0*/  ST.E.64 desc[UR36][R20.64+-0x18], R26 ;  /* 0xffffe81a14007985 */ /* 0x0003e8000c101b24 */
[----:B------:R-:W2:Y:S04]  /*09d0*/  LDG.E.64 R34, desc[UR36][R34.64] ;  /* 0x0000002422227981 */ /* 0x000ea8000c1e1b00 */
[----:B------:R-:W2:Y:S01]  /*09e0*/  LDG.E.64 R32, desc[UR36][R30.64] ;  /* 0x000000241e207981 */ /* 0x000ea2000c1e1b00 */
[----:B------:R-:W-:-:S04]  /*09f0*/  IMAD.WIDE.U32 R36, R51, 0x8, R14 ;  /* 0x0000000833247825 */ /* 0x000fc800078e000e */
[----:B0-----:R-:W-:Y:S01]  /*0a00*/  IMAD.WIDE R22, R59, 0x8, R30 ;  /* 0x000000083b167825 */ /* 0x001fe200078e021e */
[----:B--2---:R-:W-:-:S07]  /*0a10*/  DADD R32, R32, R34 ;  /* 0x0000000020207229 */ /* 0x004fce0000000022 */
[----:B------:R0:W-:Y:S04]  /*0a20*/  ST.E.64 desc[UR36][R20.64+-0x10], R32 ;  /* 0xfffff02014007985 */ /* 0x0001e8000c101b24 */
[----:B------:R-:W2:Y:S04]  /*0a30*/  LDG.E.64 R36, desc[UR36][R36.64] ;  /* 0x0000002424247981 */ /* 0x000ea8000c1e1b00 */
[----:B------:R-:W2:Y:S01]  /*0a40*/  LDG.E.64 R24, desc[UR36][R22.64] ;  /* 0x0000002416187981 */ /* 0x000ea2000c1e1b00 */
[----:B------:R-:W-:-:S04]  /*0a50*/  IMAD.WIDE.U32 R38, R49, 0x8, R14 ;  /* 0x0000000831267825 */ /* 0x000fc800078e000e */
[----:B-1----:R-:W-:Y:S01]  /*0a60*/  IMAD.WIDE R26, R59, 0x8, R22 ;  /* 0x000000083b1a7825 */ /* 0x002fe200078e0216 */
[----:B--2---:R-:W-:-:S07]  /*0a70*/  DADD R24, R24, R36 ;  /* 0x0000000018187229 */ /* 0x004fce0000000024 */
[----:B------:R1:W-:Y:S04]  /*0a80*/  ST.E.64 desc[UR36][R20.64+-0x8], R24 ;  /* 0xfffff81814007985 */ /* 0x0003e8000c101b24 */
[----:B------:R-:W2:Y:S04]  /*0a90*/  LDG.E.64 R38, desc[UR36][R38.64] ;  /* 0x0000002426267981 */ /* 0x000ea8000c1e1b00 */
[----:B------:R-:W2:Y:S01]  /*0aa0*/  LDG.E.64 R28, desc[UR36][R26.64] ;  /* 0x000000241a1c7981 */ /* 0x000ea2000c1e1b00 */
[----:B------:R-:W-:-:S04]  /*0ab0*/  IMAD.WIDE.U32 R34, R47, 0x8, R14 ;  /* 0x000000082f227825 */ /* 0x000fc800078e000e */
[----:B------:R-:W-:Y:S01]  /*0ac0*/  IMAD.WIDE R30, R59, 0x8, R26 ;  /* 0x000000083b1e7825 */ /* 0x000fe200078e021a */
[----:B--2---:R-:W-:-:S07]  /*0ad0*/  DADD R28, R28, R38 ;  /* 0x000000001c1c7229 */ /* 0x004fce0000000026 */
[----:B------:R2:W-:Y:S04]  /*0ae0*/  ST.E.64 desc[UR36][R20.64], R28 ;  /* 0x0000001c14007985 */ /* 0x0005e8000c101b24 */
[----:B------:R-:W3:Y:S04]  /*0af0*/  LDG.E.64 R34, desc[UR36][R34.64] ;  /* 0x0000002422227981 */ /* 0x000ee8000c1e1b00 */
[----:B------:R-:W3:Y:S01]  /*0b00*/  LDG.E.64 R22, desc[UR36][R30.64] ;  /* 0x000000241e167981 */ /* 0x000ee2000c1e1b00 */
[----:B0-----:R-:W-:-:S04]  /*0b10*/  IMAD.WIDE.U32 R32, R45, 0x8, R14 ;  /* 0x000000082d207825 */ /* 0x001fc800078e000e */
[----:B-1----:R-:W-:Y:S01]  /*0b20*/  IMAD.WIDE R24, R59, 0x8, R30 ;  /* 0x000000083b187825 */ /* 0x002fe200078e021e */
[----:B---3--:R-:W-:-:S07]  /*0b30*/  DADD R22, R22, R34 ;  /* 0x0000000016167229 */ /* 0x008fce0000000022 */
[----:B------:R0:W-:Y:S04]  /*0b40*/  ST.E.64 desc[UR36][R20.64+0x8], R22 ;  /* 0x0000081614007985 */ /* 0x0001e8000c101b24 */
[----:B------:R-:W3:Y:S04]  /*0b50*/  LDG.E.64 R32, desc[UR36][R32.64] ;  /* 0x0000002420207981 */ /* 0x000ee8000c1e1b00 */
[----:B------:R-:W3:Y:S01]  /*0b60*/  LDG.E.64 R26, desc[UR36][R24.64] ;  /* 0x00000024181a7981 */ /* 0x000ee2000c1e1b00 */
[----:B------:R-:W-:-:S04]  /*0b70*/  IMAD.WIDE R36, R59, 0x8, R24 ;  /* 0x000000083b247825 */ /* 0x000fc800078e0218 */
[----:B--2---:R-:W-:Y:S01]  /*0b80*/  IMAD.WIDE.U32 R28, R43, 0x8, R14 ;  /* 0x000000082b1c7825 */ /* 0x004fe200078e000e */
[----:B---3--:R-:W-:-:S07]  /*0b90*/  DADD R26, R26, R32 ;  /* 0x000000001a1a7229 */ /* 0x008fce0000000020 */
[----:B------:R0:W-:Y:S04]  /*0ba0*/  ST.E.64 desc[UR36][R20.64+0x10], R26 ;  /* 0x0000101a14007985 */ /* 0x0001e8000c101b24 */
[----:B------:R-:W2:Y:S04]  /*0bb0*/  LDG.E.64 R36, desc[UR36][R36.64] ;  /* 0x0000002424247981 */ /* 0x000ea8000c1e1b00 */
[----:B------:R-:W2:Y:S01]  /*0bc0*/  LDG.E.64 R28, desc[UR36][R28.64] ;  /* 0x000000241c1c7981 */ /* 0x000ea2000c1e1b00 */
[----:B------:R-:W-:Y:S02]  /*0bd0*/  IADD3 R34, P3, PT, R20, 0x40, RZ ;  /* 0x0000004014227810 */ /* 0x000fe40007f7e0ff */
[----:B------:R-:W-:-:S03]  /*0be0*/  IADD3 R42, PT, PT, R42, 0x8, RZ ;  /* 0x000000082a2a7810 */ /* 0x000fc60007ffe0ff */
[----:B------:R-:W-:Y:S01]  /*0bf0*/  IMAD.X R35, RZ, RZ, R21, P3 ;  /* 0x000000ffff237224 */ /* 0x000fe200018e0615 */
[----:B------:R-:W-:Y:S01]  /*0c00*/  ISETP.NE.AND P3, PT, R42, RZ, PT ;  /* 0x000000ff2a00720c */ /* 0x000fe20003f65270 */
[----:B------:R-:W-:Y:S01]  /*0c10*/  IMAD R57, R59, 0x8, R57 ;  /* 0x000000083b397824 */ /* 0x000fe200078e0239 */
[C---:B------:R-:W-:Y:S01]  /*0c20*/  IADD3 R45, PT, PT, R6.reuse, R45, RZ ;  /* 0x0000002d062d7210 */ /* 0x040fe20007ffe0ff */
[C---:B------:R-:W-:Y:S01]  /*0c30*/  IMAD.IADD R43, R6.reuse, 0x1, R43 ;  /* 0x00000001062b7824 */ /* 0x040fe200078e022b */
[C---:B------:R-:W-:Y:S01]  /*0c40*/  IADD3 R53, PT, PT, R6.reuse, R53, RZ ;  /* 0x0000003506357210 */ /* 0x040fe20007ffe0ff */
[C---:B------:R-:W-:Y:S02]  /*0c50*/  IMAD.IADD R47, R6.reuse, 0x1, R47 ;  /* 0x00000001062f7824 */ /* 0x040fe400078e022f */
[C---:B------:R-:W-:Y:S02]  /*0c60*/  IMAD.IADD R49, R6.reuse, 0x1, R49 ;  /* 0x0000000106317824 */ /* 0x040fe400078e0231 */
[----:B------:R-:W-:-:S02]  /*0c70*/  IMAD.IADD R51, R6, 0x1, R51 ;  /* 0x0000000106337824 */ /* 0x000fc400078e0233 */
[C---:B------:R-:W-:Y:S02]  /*0c80*/  IMAD.IADD R55, R6.reuse, 0x1, R55 ;  /* 0x0000000106377824 */ /* 0x040fe400078e0237 */
[----:B------:R-:W-:Y:S01]  /*0c90*/  IMAD.WIDE.U32 R18, R6, 0x8, R18 ;  /* 0x0000000806127825 */ /* 0x000fe200078e0012 */
[----:B--2---:R-:W-:-:S07]  /*0ca0*/  DADD R30, R36, R28 ;  /* 0x00000000241e7229 */ /* 0x004fce000000001c */
[----:B------:R0:W-:Y:S01]  /*0cb0*/  ST.E.64 desc[UR36][R20.64+0x18], R30 ;  /* 0x0000181e14007985 */ /* 0x0001e2000c101b24 */
[----:B------:R-:W-:Y:S05]  /*0cc0*/  @P3 BRA `(.L_x_13) ;  /* 0xfffffff800fc3947 */ /* 0x000fea000383ffff */
[----:B------:R-:W-:Y:S05]  /*0cd0*/  BSYNC.RECONVERGENT B2 ;  /* 0x0000000000027941 */ /* 0x000fea0003800200 */
.L_x_12:
[----:B------:R-:W-:-:S07]  /*0ce0*/  IMAD.MOV.U32 R35, RZ, RZ, R8 ;  /* 0x000000ffff237224 */ /* 0x000fce00078e0008 */
.L_x_11:
[----:B------:R-:W-:-:S13]  /*0cf0*/  ISETP.NE.AND P3, PT, R17, RZ, PT ;  /* 0x000000ff1100720c */ /* 0x000fda0003f65270 */
[----:B------:R-:W-:Y:S05]  /*0d00*/  @!P3 BRA `(.L_x_14) ;  /* 0x000000040028b947 */ /* 0x000fea0003800000 */
[----:B------:R-:W-:Y:S01]  /*0d10*/  ISETP.NE.AND P3, PT, R40, RZ, PT ;  /* 0x000000ff2800720c */ /* 0x000fe20003f65270 */
[----:B------:R-:W-:-:S12]  /*0d20*/  @!P0 BRA `(.L_x_15) ;  /* 0x00000000008c8947 */ /* 0x000fd80003800000 */
[----:B------:R-:W1:Y:S01]  /*0d30*/  LDC R39, c[0x0][0x398] ;  /* 0x0000e600ff277b82 */ /* 0x000e620000000800 */
[----:B------:R-:W0:Y:S07]  /*0d40*/  LDCU UR4, c[0x0][0x3a0] ;  /* 0x00007400ff0477ac */ /* 0x000e2e0008000800 */
[----:B------:R-:W2:Y:S08]  /*0d50*/  LDC.64 R32, c[0x0][0x388] ;  /* 0x0000e200ff207b82 */ /* 0x000eb00000000a00 */
[----:B------:R-:W3:Y:S01]  /*0d60*/  LDC.64 R14, c[0x0][0x380] ;  /* 0x0000e000ff0e7b82 */ /* 0x000ee20000000a00 */
[----:B0-----:R-:W-:-:S02]  /*0d70*/  IMAD R23, R35, UR4, R12 ;  /* 0x0000000423177c24 */ /* 0x001fc4000f8e020c */
[----:B-1----:R-:W-:Y:S02]  /*0d80*/  IMAD R19, R35, R39, R16 ;  /* 0x0000002723137224 */ /* 0x002fe400078e0210 */
[----:B--2---:R-:W-:-:S06]  /*0d90*/  IMAD.WIDE.U32 R20, R23, 0x8, R32 ;  /* 0x0000000817147825 */ /* 0x004fcc00078e0020 */
[----:B------:R-:W2:Y:S01]  /*0da0*/  LDG.E.64 R20, desc[UR36][R20.64] ;  /* 0x0000002414147981 */ /* 0x000ea2000c1e1b00 */
[----:B---3--:R-:W-:-:S05]  /*0db0*/  IMAD.WIDE R14, R19, 0x8, R14 ;  /* 0x00000008130e7825 */ /* 0x008fca00078e020e */
[----:B------:R-:W2:Y:S01]  /*0dc0*/  LDG.E.64 R18, desc[UR36][R14.64] ;  /* 0x000000240e127981 */ /* 0x000ea2000c1e1b00 */
[----:B------:R-:W-:Y:S02]  /*0dd0*/  VIADD R31, R23, UR4 ;  /* 0x00000004171f7c36 */ /* 0x000fe40008000000 */
[----:B------:R-:W-:-:S04]  /*0de0*/  IMAD.WIDE.U32 R22, R35, 0x8, R4 ;  /* 0x0000000823167825 */ /* 0x000fc800078e0004 */
[----:B------:R-:W-:-:S04]  /*0df0*/  IMAD.WIDE.U32 R28, R31, 0x8, R32 ;  /* 0x000000081f1c7825 */ /* 0x000fc800078e0020 */
[----:B------:R-:W-:Y:S01]  /*0e00*/  IMAD.WIDE R24, R39, 0x8, R14 ;  /* 0x0000000827187825 */ /* 0x000fe200078e020e */
[----:B--2---:R-:W-:-:S07]  /*0e10*/  DADD R18, R18, R20 ;  /* 0x0000000012127229 */ /* 0x004fce0000000014 */
[----:B------:R0:W-:Y:S04]  /*0e20*/  ST.E.64 desc[UR36][R22.64], R18 ;  /* 0x0000001216007985 */ /* 0x0001e8000c101b24 */
[----:B------:R-:W2:Y:S04]  /*0e30*/  LDG.E.64 R28, desc[UR36][R28.64] ;  /* 0x000000241c1c7981 */ /* 0x000ea8000c1e1b00 */
[----:B------:R-:W2:Y:S01]  /*0e40*/  LDG.E.64 R26, desc[UR36][R24.64] ;  /* 0x00000024181a7981 */ /* 0x000ea2000c1e1b00 */
[----:B------:R-:W-:Y:S01]  /*0e50*/  IADD3 R37, PT, PT, R31, UR4, RZ ;  /* 0x000000041f257c10 */ /* 0x000fe2000fffe0ff */
[----:B------:R-:W-:-:S04]  /*0e60*/  IMAD.WIDE R14, R39, 0x8, R24 ;  /* 0x00000008270e7825 */ /* 0x000fc800078e0218 */
[----:B------:R-:W-:Y:S01]  /*0e70*/  IMAD.WIDE.U32 R30, R37, 0x8, R32 ;  /* 0x00000008251e7825 */ /* 0x000fe200078e0020 */
[----:B--2---:R-:W-:-:S07]  /*0e80*/  DADD R26, R26, R28 ;  /* 0x000000001a1a7229 */ /* 0x004fce000000001c */
[----:B------:R1:W-:Y:S04]  /*0e90*/  ST.E.64 desc[UR36][R22.64+0x8], R26 ;  /* 0x0000081a16007985 */ /* 0x0003e8000c101b24 */
[----:B------:R-:W2:Y:S04]  /*0ea0*/  LDG.E.64 R30, desc[UR36][R30.64] ;  /* 0x000000241e1e7981 */ /* 0x000ea8000c1e1b00 */
[----:B------:R-:W2:Y:S01]  /*0eb0*/  LDG.E.64 R20, desc[UR36][R14.64] ;  /* 0x000000240e147981 */ /* 0x000ea2000c1e1b00 */
[----:B------:R-:W-:Y:S02]  /*0ec0*/  VIADD R37, R37, UR4 ;  /* 0x0000000425257c36 */ /* 0x000fe40008000000 */
[----:B0-----:R-:W-:-:S04]  /*0ed0*/  IMAD.WIDE R18, R39, 0x8, R14 ;  /* 0x0000000827127825 */ /* 0x001fc800078e020e */
[----:B------:R-:W-:Y:S01]  /*0ee0*/  IMAD.WIDE.U32 R24, R37, 0x8, R32 ;  /* 0x0000000825187825 */ /* 0x000fe200078e0020 */
[----:B--2---:R-:W-:-:S07]  /*0ef0*/  DADD R20, R20, R30 ;  /* 0x0000000014147229 */ /* 0x004fce000000001e */
[----:B------:R1:W-:Y:S04]  /*0f00*/  ST.E.64 desc[UR36][R22.64+0x10], R20 ;  /* 0x0000101416007985 */ /* 0x0003e8000c101b24 */
[----:B------:R-:W2:Y:S04]  /*0f10*/  LDG.E.64 R18, desc[UR36][R18.64] ;  /* 0x0000002412127981 */ /* 0x000ea8000c1e1b00 */
[----:B------:R-:W2:Y:S01]  /*0f20*/  LDG.E.64 R24, desc[UR36][R24.64] ;  /* 0x0000002418187981 */ /* 0x000ea2000c1e1b00 */
[----:B------:R-:W-:Y:S01]  /*0f30*/  VIADD R35, R35, 0x4 ;  /* 0x0000000423237836 */ /* 0x000fe20000000000 */
[----:B--2---:R-:W-:-:S07]  /*0f40*/  DADD R28, R18, R24 ;  /* 0x00000000121c7229 */ /* 0x004fce0000000018 */
[----:B------:R1:W-:Y:S04]  /*0f50*/  ST.E.64 desc[UR36][R22.64+0x18], R28 ;  /* 0x0000181c16007985 */ /* 0x0003e8000c101b24 */
.L_x_15:
[----:B------:R-:W-:Y:S05]  /*0f60*/  @!P3 BRA `(.L_x_14) ;  /* 0x000000000090b947 */ /* 0x000fea0003800000 */
[----:B------:R-:W-:Y:S01]  /*0f70*/  ISETP.NE.AND P4, PT, R40, 0x1, PT ;  /* 0x000000012800780c */ /* 0x000fe20003f85270 */
[----:B------:R-:W2:Y:S08]  /*0f80*/  LDC.64 R14, c[0x0][0x380] ;  /* 0x0000e000ff0e7b82 */ /* 0x000eb00000000a00 */
[----:B01----:R-:W0:Y:S08]  /*0f90*/  LDC.64 R20, c[0x0][0x388] ;  /* 0x0000e200ff147b82 */ /* 0x003e300000000a00 */
[----:B------:R-:W1:Y:S08]  /*0fa0*/  @P4 LDC R29, c[0x0][0x398] ;  /* 0x0000e600ff1d4b82 */ /* 0x000e700000000800 */
[----:B------:R-:W3:Y:S01]  /*0fb0*/  @P4 LDC R26, c[0x0][0x3a0] ;  /* 0x0000e800ff1a4b82 */ /* 0x000ee20000000800 */
[----:B-1----:R-:W-:-:S04]  /*0fc0*/  @P4 IMAD R23, R35, R29, R16 ;  /* 0x0000001d23174224 */ /* 0x002fc800078e0210 */
[----:B--2---:R-:W-:-:S04]  /*0fd0*/  @P4 IMAD.WIDE R22, R23, 0x8, R14 ;  /* 0x0000000817164825 */ /* 0x004fc800078e020e */
[----:B---3--:R-:W-:Y:S01]  /*0fe0*/  @P4 IMAD R27, R35, R26, R12 ;  /* 0x0000001a231b4224 */ /* 0x008fe200078e020c */
[----:B------:R-:W2:Y:S03]  /*0ff0*/  @P4 LDG.E.64 R14, desc[UR36][R22.64] ;  /* 0x00000024160e4981 */ /* 0x000ea6000c1e1b00 */
[----:B0-----:R-:W-:-:S05]  /*1000*/  @P4 IMAD.WIDE.U32 R24, R27, 0x8, R20 ;  /* 0x000000081b184825 */ /* 0x001fca00078e0014 */
[----:B------:R0:W2:Y:S01]  /*1010*/  @P4 LDG.E.64 R18, desc[UR36][R24.64] ;  /* 0x0000002418124981 */ /* 0x0000a2000c1e1b00 */
[----:B------:R-:W-:Y:S02]  /*1020*/  @P4 IMAD.IADD R31, R27, 0x1, R26 ;  /* 0x000000011b1f4824 */ /* 0x000fe400078e021a */
[----:B------:R-:W-:-:S04]  /*1030*/  @P4 IMAD.WIDE.U32 R26, R35, 0x8, R4 ;  /* 0x00000008231a4825 */ /* 0x000fc800078e0004 */
[----:B------:R-:W-:Y:S01]  /*1040*/  @P4 IMAD.WIDE.U32 R20, R31, 0x8, R20 ;  /* 0x000000081f144825 */ /* 0x000fe200078e0014 */
[----:B------:R-:W-:Y:S01]  /*1050*/  LOP3.LUT P3, RZ, R0, 0x1, RZ, 0xc0, !PT ;  /* 0x0000000100ff7812 */ /* 0x000fe2000786c0ff */
[----:B0-----:R-:W0:Y:S02]  /*1060*/  LDC.64 R24, c[0x0][0x388] ;  /* 0x0000e200ff187b82 */ /* 0x001e240000000a00 */
[----:B------:R-:W-:-:S06]  /*1070*/  @P4 IMAD.WIDE R28, R29, 0x8, R22 ;  /* 0x000000081d1c4825 */ /* 0x000fcc00078e0216 */
[----:B------:R-:W1:Y:S08]  /*1080*/  LDC.64 R22, c[0x0][0x380] ;  /* 0x0000e000ff167b82 */ /* 0x000e700000000a00 */
[----:B------:R-:W3:Y:S08]  /*1090*/  @P3 LDC R31, c[0x0][0x398] ;  /* 0x0000e600ff1f3b82 */ /* 0x000ef00000000800 */
[----:B------:R-:W4:Y:S01]  /*10a0*/  @P3 LDC R33, c[0x0][0x3a0] ;  /* 0x0000e800ff213b82 */ /* 0x000f220000000800 */
[----:B--2---:R-:W-:-:S07]  /*10b0*/  @P4 DADD R14, R14, R18 ;  /* 0x000000000e0e4229 */ /* 0x004fce0000000012 */
[----:B------:R1:W-:Y:S04]  /*10c0*/  @P4 ST.E.64 desc[UR36][R26.64], R14 ;  /* 0x0000000e1a004985 */ /* 0x0003e8000c101b24 */
[----:B------:R-:W2:Y:S04]  /*10d0*/  @P4 LDG.E.64 R18, desc[UR36][R28.64] ;  /* 0x000000241c124981 */ /* 0x000ea8000c1e1b00 */
[----:B------:R-:W2:Y:S01]  /*10e0*/  @P4 LDG.E.64 R20, desc[UR36][R20.64] ;  /* 0x0000002414144981 */ /* 0x000ea2000c1e1b00 */
[----:B------:R-:W-:-:S05]  /*10f0*/  @P4 IADD3 R35, PT, PT, R35, 0x2, RZ ;  /* 0x0000000223234810 */ /* 0x000fca0007ffe0ff */
[C---:B---3--:R-:W-:Y:S02]  /*1100*/  @P3 IMAD R31, R35.reuse, R31, R16 ;  /* 0x0000001f231f3224 */ /* 0x048fe400078e0210 */
[----:B----4-:R-:W-:Y:S02]  /*1110*/  @P3 IMAD R33, R35, R33, R12 ;  /* 0x0000002123213224 */ /* 0x010fe400078e020c */
[----:B-1----:R-:W-:Y:S01]  /*1120*/  @P3 IMAD.WIDE R14, R31, 0x8, R22 ;  /* 0x000000081f0e3825 */ /* 0x002fe200078e0216 */
[----:B--2---:R-:W-:-:S03]  /*1130*/  @P4 DADD R18, R18, R20 ;  /* 0x0000000012124229 */ /* 0x004fc60000000014 */
[----:B0-----:R-:W-:-:S04]  /*1140*/  @P3 IMAD.WIDE.U32 R20, R33, 0x8, R24 ;  /* 0x0000000821143825 */ /* 0x001fc800078e0018 */
[----:B------:R2:W-:Y:S04]  /*1150*/  @P4 ST.E.64 desc[UR36][R26.64+0x8], R18 ;  /* 0x000008121a004985 */ /* 0x0005e8000c101b24 */
[----:B------:R-:W3:Y:S04]  /*1160*/  @P3 LDG.E.64 R14, desc[UR36][R14.64] ;  /* 0x000000240e0e3981 */ /* 0x000ee8000c1e1b00 */
[----:B------:R-:W3:Y:S01]  /*1170*/  @P3 LDG.E.64 R20, desc[UR36][R20.64] ;  /* 0x0000002414143981 */ /* 0x000ee2000c1e1b00 */
[----:B------:R-:W-:Y:S01]  /*1180*/  @P3 IMAD.WIDE.U32 R24, R35, 0x8, R4 ;  /* 0x0000000823183825 */ /* 0x000fe200078e0004 */
[----:B---3--:R-:W-:-:S07]  /*1190*/  @P3 DADD R22, R14, R20 ;  /* 0x000000000e163229 */ /* 0x008fce0000000014 */
[----:B------:R2:W-:Y:S04]  /*11a0*/  @P3 ST.E.64 desc[UR36][R24.64], R22 ;  /* 0x0000001618003985 */ /* 0x0005e8000c101b24 */
.L_x_14:
[----:B------:R3:W5:Y:S01]  /*11b0*/  LD.E.64 R14, desc[UR36][R2.64] ;  /* 0x00000024020e7980 */ /* 0x000762000c101b00 */
[----:B------:R-:W-:Y:S01]  /*11c0*/  ISETP.GE.U32.AND P3, PT, R41, 0xf, PT ;  /* 0x0000000f2900780c */ /* 0x000fe20003f66070 */
[----:B------:R-:W-:Y:S02]  /*11d0*/  IMAD.MOV.U32 R37, RZ, RZ, RZ ;  /* 0x000000ffff257224 */ /* 0x000fe400078e00ff */
[----:B------:R-:W-:-:S10]  /*11e0*/  IMAD.MOV.U32 R38, RZ, RZ, R7 ;  /* 0x000000ffff267224 */ /* 0x000fd400078e0007 */
[----:B---3--:R-:W-:Y:S05]  /*11f0*/  @!P3 BRA `(.L_x_16) ;  /* 0x000000040068b947 */ /* 0x008fea0003800000 */
[----:B------:R-:W-:Y:S01]  /*1200*/  BSSY.RECONVERGENT B2, `(.L_x_17) ;  /* 0x0000058000027945 */ /* 0x000fe20003800200 */
[----:B------:R-:W-:Y:S01]  /*1210*/  IMAD.MOV.U32 R43, RZ, RZ, RZ ;  /* 0x000000ffff2b7224 */ /* 0x000fe200078e00ff */
[----:B------:R-:W-:-:S07]  /*1220*/  MOV R38, R7 ;  /* 0x0000000700267202 */ /* 0x000fce0000000f00 */
.L_x_18:
[----:B--2---:R-:W-:-:S05]  /*1230*/  IMAD.WIDE.U32 R18, R43, 0x8, R4 ;  /* 0x000000082b127825 */ /* 0x004fca00078e0004 */
[----:B01----:R-:W2:Y:S04]  /*1240*/  LD.E.64 R20, desc[UR36][R18.64] ;  /* 0x0000002412147980 */ /* 0x003ea8000c101b00 */
[----:B------:R-:W3:Y:S04]  /*1250*/  LD.E.64 R22, desc[UR36][R18.64+0x8] ;  /* 0x0000082412167980 */ /* 0x000ee8000c101b00 */
[----:B------:R-:W4:Y:S04]  /*1260*/  LD.E.64 R24, desc[UR36][R18.64+0x10] ;  /* 0x0000102412187980 */ /* 0x000f28000c101b00 */
[----:B------:R-:W4:Y:S04]  /*1270*/  LD.E.64 R26, desc[UR36][R18.64+0x18] ;  /* 0x00001824121a7980 */ /* 0x000f28000c101b00 */
[----:B------:R-:W4:Y:S04]  /*1280*/  LD.E.64 R28, desc[UR36][R18.64+0x20] ;  /* 0x00002024121c7980 */ /* 0x000f28000c101b00 */
[----:B------:R-:W4:Y:S04]  /*1290*/  LD.E.64 R30, desc[UR36][R18.64+0x28] ;  /* 0x00002824121e7980 */ /* 0x000f28000c101b00 */
[----:B------:R-:W4:Y:S04]  /*12a0*/  LD.E.64 R32, desc[UR36][R18.64+0x30] ;  /* 0x0000302412207980 */ /* 0x000f28000c101b00 */
[----:B------:R-:W4:Y:S04]  /*12b0*/  LD.E.64 R34, desc[UR36][R18.64+0x38] ;  /* 0x0000382412227980 */ /* 0x000f28000c101b00 */
[----:B------:R-:W4:Y:S01]  /*12c0*/  LD.E.64 R36, desc[UR36][R18.64+0x40] ;  /* 0x0000402412247980 */ /* 0x000f22000c101b00 */
[----:B--2--5:R-:W-:-:S06]  /*12d0*/  DSETP.GT.AND P4, PT, R20, R14, PT ;  /* 0x0000000e1400722a */ /* 0x024fcc0003f84000 */
[----:B------:R-:W-:Y:S02]  /*12e0*/  FSEL R20, R20, R14, P4 ;  /* 0x0000000e14147208 */ /* 0x000fe40002000000 */
[----:B------:R-:W-:Y:S02]  /*12f0*/  FSEL R21, R21, R15, P4 ;  /* 0x0000000f15157208 */ /* 0x000fe40002000000 */
[----:B------:R-:W2:Y:S04]  /*1300*/  LD.E.64 R14, desc[UR36][R18.64+0x48] ;  /* 0x00004824120e7980 */ /* 0x000ea8000c101b00 */
[----:B---3--:R-:W-:-:S06]  /*1310*/  DSETP.GT.AND P3, PT, R22, R20, PT ;  /* 0x000000141600722a */ /* 0x008fcc0003f64000 */
[----:B------:R-:W-:Y:S02]  /*1320*/  FSEL R22, R22, R20, P3 ;  /* 0x0000001416167208 */ /* 0x000fe40001800000 */
[----:B------:R-:W-:Y:S02]  /*1330*/  FSEL R23, R23, R21, P3 ;  /* 0x0000001517177208 */ /* 0x000fe40001800000 */
[----:B------:R-:W3:Y:S04]  /*1340*/  LD.E.64 R20, desc[UR36][R18.64+0x50] ;  /* 0x0000502412147980 */ /* 0x000ee8000c101b00 */
[----:B----4-:R-:W-:-:S06]  /*1350*/  DSETP.GT.AND P6, PT, R24, R22, PT ;  /* 0x000000161800722a */ /* 0x010fcc0003fc4000 */
[----:B------:R-:W-:Y:S02]  /*1360*/  FSEL R24, R24, R22, P6 ;  /* 0x0000001618187208 */ /* 0x000fe40003000000 */
[----:B------:R-:W-:Y:S02]  /*1370*/  FSEL R25, R25, R23, P6 ;  /* 0x0000001719197208 */ /* 0x000fe40003000000 */
[----:B------:R-:W4:Y:S04]  /*1380*/  LD.E.64 R22, desc[UR36][R18.64+0x58] ;  /* 0x0000582412167980 */ /* 0x000f28000c101b00 */
[----:B------:R-:W-:Y:S01]  /*1390*/  DSETP.GT.AND P5, PT, R26, R24, PT ;  /* 0x000000181a00722a */ /* 0x000fe20003fa4000 */
[----:B------:R-:W-:-:S05]  /*13a0*/  SEL R42, R43, R38, P4 ;  /* 0x000000262b2a7207 */ /* 0x000fca0002000000 */
[----:B------:R-:W-:Y:S02]  /*13b0*/  FSEL R26, R26, R24, P5 ;  /* 0x000000181a1a7208 */ /* 0x000fe40002800000 */
[----:B------:R-:W-:Y:S02]  /*13c0*/  FSEL R27, R27, R25, P5 ;  /* 0x000000191b1b7208 */ /* 0x000fe40002800000 */
[----:B------:R-:W4:Y:S04]  /*13d0*/  LD.E.64 R24, desc[UR36][R18.64+0x60] ;  /* 0x0000602412187980 */ /* 0x000f28000c101b00 */
[----:B------:R-:W-:Y:S01]  /*13e0*/  DSETP.GT.AND P4, PT, R28, R26, PT ;  /* 0x0000001a1c00722a */ /* 0x000fe20003f84000 */
[----:B------:R-:W-:-:S05]  /*13f0*/  @P3 VIADD R42, R43, 0x1 ;  /* 0x000000012b2a3836 */ /* 0x000fca0000000000 */
[----:B------:R-:W-:Y:S02]  /*1400*/  FSEL R28, R28, R26, P4 ;  /* 0x0000001a1c1c7208 */ /* 0x000fe40002000000 */
[----:B------:R-:W-:Y:S02]  /*1410*/  FSEL R29, R29, R27, P4 ;  /* 0x0000001b1d1d7208 */ /* 0x000fe40002000000 */
[----:B------:R-:W4:Y:S04]  /*1420*/  LD.E.64 R26, desc[UR36][R18.64+0x68] ;  /* 0x00006824121a7980 */ /* 0x000f28000c101b00 */
[----:B------:R-:W-:-:S06]  /*1430*/  DSETP.GT.AND P3, PT, R30, R28, PT ;  /* 0x0000001c1e00722a */ /* 0x000fcc0003f64000 */
[----:B------:R-:W-:Y:S02]  /*1440*/  FSEL R38, R30, R28, P3 ;  /* 0x0000001c1e267208 */ /* 0x000fe40001800000 */
[----:B------:R-:W-:Y:S02]  /*1450*/  FSEL R39, R31, R29, P3 ;  /* 0x0000001d1f277208 */ /* 0x000fe40001800000 */
[----:B------:R-:W4:Y:S04]  /*1460*/  LD.E.64 R28, desc[UR36][R18.64+0x70] ;  /* 0x00007024121c7980 */ /* 0x000f28000c101b00 */
[----:B------:R-:W4:Y:S01]  /*1470*/  LD.E.64 R30, desc[UR36][R18.64+0x78] ;  /* 0x00007824121e7980 */ /* 0x000f22000c101b00 */
[C---:B------:R-:W-:Y:S01]  /*1480*/  @P6 VIADD R42, R43.reuse, 0x2 ;  /* 0x000000022b2a6836 */ /* 0x040fe20000000000 */
[----:B------:R-:W-:Y:S01]  /*1490*/  DSETP.GT.AND P6, PT, R32, R38, PT ;  /* 0x000000262000722a */ /* 0x000fe20003fc4000 */
[----:B------:R-:W-:-:S05]  /*14a0*/  @P5 VIADD R42, R43, 0x3 ;  /* 0x000000032b2a5836 */ /* 0x000fca0000000000 */
[----:B------:R-:W-:Y:S02]  /*14b0*/  FSEL R32, R32, R38, P6 ;  /* 0x0000002620207208 */ /* 0x000fe40003000000 */
[----:B------:R-:W-:-:S06]  /*14c0*/  FSEL R33, R33, R39, P6 ;  /* 0x0000002721217208 */ /* 0x000fcc0003000000 */
[----:B------:R-:W-:Y:S01]  /*14d0*/  DSETP.GT.AND P5, PT, R34, R32, PT ;  /* 0x000000202200722a */ /* 0x000fe20003fa4000 */
[----:B------:R-:W-:-:S05]  /*14e0*/  @P4 IADD3 R42, PT, PT, R43, 0x4, RZ ;  /* 0x000000042b2a4810 */ /* 0x000fca0007ffe0ff */
[----:B------:R-:W-:Y:S02]  /*14f0*/  FSEL R32, R34, R32, P5 ;  /* 0x0000002022207208 */ /* 0x000fe40002800000 */
[----:B------:R-:W-:-:S06]  /*1500*/  FSEL R33, R35, R33, P5 ;  /* 0x0000002123217208 */ /* 0x000fcc0002800000 */
[----:B------:R-:W-:Y:S01]  /*1510*/  DSETP.GT.AND P4, PT, R36, R32, PT ;  /* 0x000000202400722a */ /* 0x000fe20003f84000 */
[----:B------:R-:W-:-:S05]  /*1520*/  @P3 VIADD R42, R43, 0x5 ;  /* 0x000000052b2a3836 */ /* 0x000fca0000000000 */
[----:B------:R-:W-:Y:S02]  /*1530*/  FSEL R32, R36, R32, P4 ;  /* 0x0000002024207208 */ /* 0x000fe40002000000 */
[----:B------:R-:W-:Y:S01]  /*1540*/  FSEL R33, R37, R33, P4 ;  /* 0x0000002125217208 */ /* 0x000fe20002000000 */
[C---:B------:R-:W-:Y:S02]  /*1550*/  @P6 VIADD R42, R43.reuse, 0x6 ;  /* 0x000000062b2a6836 */ /* 0x040fe40000000000 */
[----:B------:R-:W-:-:S03]  /*1560*/  @P5 VIADD R42, R43, 0x7 ;  /* 0x000000072b2a5836 */ /* 0x000fc60000000000 */
[----:B------:R-:W-:Y:S01]  /*1570*/  @P4 IADD3 R42, PT, PT, R43, 0x8, RZ ;  /* 0x000000082b2a4810 */ /* 0x000fe20007ffe0ff */
[----:B--2---:R-:W-:-:S06]  /*1580*/  DSETP.GT.AND P3, PT, R14, R32, PT ;  /* 0x000000200e00722a */ /* 0x004fcc0003f64000 */
[----:B------:R-:W-:Y:S02]  /*1590*/  FSEL R14, R14, R32, P3 ;  /* 0x000000200e0e7208 */ /* 0x000fe40001800000 */
[----:B------:R-:W-:-:S06]  /*15a0*/  FSEL R15, R15, R33, P3 ;  /* 0x000000210f0f7208 */ /* 0x000fcc0001800000 */
[----:B---3--:R-:W-:-:S06]  /*15b0*/  DSETP.GT.AND P6, PT, R20, R14, PT ;  /* 0x0000000e1400722a */ /* 0x008fcc0003fc4000 */
[----:B------:R-:W-:Y:S02]  /*15c0*/  FSEL R14, R20, R14, P6 ;  /* 0x0000000e140e7208 */ /* 0x000fe40003000000 */
[----:B------:R-:W-:-:S06]  /*15d0*/  FSEL R15, R21, R15, P6 ;  /* 0x0000000f150f7208 */ /* 0x000fcc0003000000 */
[----:B----4-:R-:W-:-:S06]  /*15e0*/  DSETP.GT.AND P5, PT, R22, R14, PT ;  /* 0x0000000e1600722a */ /* 0x010fcc0003fa4000 */
[----:B------:R-:W-:Y:S02]  /*15f0*/  FSEL R14, R22, R14, P5 ;  /* 0x0000000e160e7208 */ /* 0x000fe40002800000 */
[----:B------:R-:W-:-:S06]  /*1600*/  FSEL R15, R23, R15, P5 ;  /* 0x0000000f170f7208 */ /* 0x000fcc0002800000 */
[----:B------:R-:W-:Y:S01]  /*1610*/  DSETP.GT.AND P4, PT, R24, R14, PT ;  /* 0x0000000e1800722a */ /* 0x000fe20003f84000 */
[----:B------:R-:W-:-:S05]  /*1620*/  @P3 VIADD R42, R43, 0x9 ;  /* 0x000000092b2a3836 */ /* 0x000fca0000000000 */
        /* <DEDUP_REMOVED lines=11> */
[C---:B------:R-:W-:Y:S01]  /*16e0*/  @P4 IADD3 R42, PT, PT, R43.reuse, 0xc, RZ ;  /* 0x0000000c2b2a4810 */ /* 0x040fe20007ffe0ff */
[C---:B------:R-:W-:Y:S02]  /*16f0*/  @P3 VIADD R42, R43.reuse, 0xd ;  /* 0x0000000d2b2a3836 */ /* 0x040fe40000000000 */
[----:B------:R-:W-:-:S10]  /*1700*/  @P6 VIADD R42, R43, 0xe ;  /* 0x0000000e2b2a6836 */ /* 0x000fd40000000000 */
[C---:B------:R-:W-:Y:S01]  /*1710*/  @P5 VIADD R42, R43.reuse, 0xf ;  /* 0x0000000f2b2a5836 */ /* 0x040fe20000000000 */
[----:B------:R-:W-:-:S04]  /*1720*/  IADD3 R43, PT, PT, R43, 0x10, RZ ;  /* 0x000000102b2b7810 */ /* 0x000fc80007ffe0ff */
[----:B------:R-:W-:Y:S01]  /*1730*/  ISETP.NE.AND P3, PT, R43, R9, PT ;  /* 0x000000092b00720c */ /* 0x000fe20003f65270 */
[----:B------:R-:W-:Y:S01]  /*1740*/  IMAD.MOV.U32 R38, RZ, RZ, R42 ;  /* 0x000000ffff267224 */ /* 0x000fe200078e002a */
[----:B------:R-:W-:Y:S02]  /*1750*/  FSEL R14, R30, R14, P5 ;  /* 0x0000000e1e0e7208 */ /* 0x000fe40002800000 */
[----:B------:R-:W-:-:S09]  /*1760*/  FSEL R15, R31, R15, P5 ;  /* 0x0000000f1f0f7208 */ /* 0x000fd20002800000 */
[----:B------:R-:W-:Y:S05]  /*1770*/  @P3 BRA `(.L_x_18) ;  /* 0xfffffff800ac3947 */ /* 0x000fea000383ffff */
[----:B------:R-:W-:Y:S05]  /*1780*/  BSYNC.RECONVERGENT B2 ;  /* 0x0000000000027941 */ /* 0x000fea0003800200 */
.L_x_17:
[----:B------:R-:W-:-:S07]  /*1790*/  IMAD.MOV.U32 R37, RZ, RZ, R9 ;  /* 0x000000ffff257224 */ /* 0x000fce00078e0009 */
.L_x_16:
[----:B------:R-:W-:-:S13]  /*17a0*/  LOP3.LUT P3, RZ, R7, 0xf, RZ, 0xc0, !PT ;  /* 0x0000000f07ff7812 */ /* 0x000fda000786c0ff */
[----:B------:R-:W-:Y:S05]  /*17b0*/  @!P3 BRA `(.L_x_19) ;  /* 0x000000040064b947 */ /* 0x000fea0003800000 */
[----:B------:R-:W-:Y:S01]  /*17c0*/  LOP3.LUT P3, RZ, R13, 0x7, RZ, 0xc0, !PT ;  /* 0x000000070dff7812 */ /* 0x000fe2000786c0ff */
[----:B------:R-:W-:-:S12]  /*17d0*/  @!P2 BRA `(.L_x_20) ;  /* 0x0000000000a8a947 */ /* 0x000fd80003800000 */
        /* <DEDUP_REMOVED lines=12> */
[----:B------:R-:W-:-:S04]  /*18a0*/  SEL R38, R37, R38, P5 ;  /* 0x0000002625267207 */ /* 0x000fc80002800000 */
[----:B---3--:R-:W-:-:S06]  /*18b0*/  DSETP.GT.AND P4, PT, R22, R14, PT ;  /* 0x0000000e1600722a */ /* 0x008fcc0003f84000 */
[----:B------:R-:W-:Y:S02]  /*18c0*/  FSEL R14, R22, R14, P4 ;  /* 0x0000000e160e7208 */ /* 0x000fe40002000000 */
[----:B------:R-:W-:-:S06]  /*18d0*/  FSEL R15, R23, R15, P4 ;  /* 0x0000000f170f7208 */ /* 0x000fcc0002000000 */
[----:B----4-:R-:W-:Y:S01]  /*18e0*/  DSETP.GT.AND P6, PT, R24, R14, PT ;  /* 0x0000000e1800722a */ /* 0x010fe20003fc4000 */
        /* <DEDUP_REMOVED lines=23> */
[C---:B------:R-:W-:Y:S02]  /*1a60*/  @P4 VIADD R38, R37.reuse, 0x7 ;  /* 0x0000000725264836 */ /* 0x040fe40000000000 */
[----:B------:R-:W-:-:S07]  /*1a70*/  VIADD R37, R37, 0x8 ;  /* 0x0000000825257836 */ /* 0x000fce0000000000 */
.L_x_20:
[----:B------:R-:W-:Y:S05]  /*1a80*/  @!P3 BRA `(.L_x_19) ;  /* 0x0000000000b0b947 */ /* 0x000fea0003800000 */
[----:B------:R-:W-:Y:S01]  /*1a90*/  ISETP.NE.AND P3, PT, R10, RZ, PT ;  /* 0x000000ff0a00720c */ /* 0x000fe20003f65270 */
[----:B------:R-:W-:-:S12]  /*1aa0*/  @!P1 BRA `(.L_x_21) ;  /* 0x0000000000589947 */ /* 0x000fd80003800000 */
[----:B--2---:R-:W-:-:S05]  /*1ab0*/  IMAD.WIDE.U32 R18, R37, 0x8, R4 ;  /* 0x0000000825127825 */ /* 0x004fca00078e0004 */
[----:B01----:R-:W2:Y:S04]  /*1ac0*/  LD.E.64 R20, desc[UR36][R18.64] ;  /* 0x0000002412147980 */ /* 0x003ea8000c101b00 */
[----:B------:R-:W3:Y:S04]  /*1ad0*/  LD.E.64 R22, desc[UR36][R18.64+0x8] ;  /* 0x0000082412167980 */ /* 0x000ee8000c101b00 */
        /* <DEDUP_REMOVED lines=19> */
.L_x_21:
[----:B------:R-:W-:Y:S05]  /*1c10*/  @!P3 BRA `(.L_x_19) ;  /* 0x00000000004cb947 */ /* 0x000fea0003800000 */
[----:B012---:R-:W-:-:S05]  /*1c20*/  IMAD.WIDE.U32 R22, R37, 0x8, R4 ;  /* 0x0000000825167825 */ /* 0x007fca00078e0004 */
[----:B------:R-:W2:Y:S01]  /*1c30*/  LD.E.64 R18, desc[UR36][R22.64] ;  /* 0x0000002416127980 */ /* 0x000ea2000c101b00 */
[----:B------:R-:W-:Y:S01]  /*1c40*/  ISETP.NE.AND P4, PT, R10, 0x1, PT ;  /* 0x000000010a00780c */ /* 0x000fe20003f85270 */
[----:B--2--5:R-:W-:-:S06]  /*1c50*/  DSETP.GT.AND P3, PT, R18, R14, PT ;  /* 0x0000000e1200722a */ /* 0x024fcc0003f64000 */
[----:B------:R-:W-:Y:S02]  /*1c60*/  FSEL R20, R18, R14, P3 ;  /* 0x0000000e12147208 */ /* 0x000fe40001800000 */
[----:B------:R-:W-:Y:S02]  /*1c70*/  FSEL R21, R19, R15, P3 ;  /* 0x0000000f13157208 */ /* 0x000fe40001800000 */
[----:B------:R-:W-:Y:S02]  /*1c80*/  SEL R38, R37, R38, P3 ;  /* 0x0000002625267207 */ /* 0x000fe40001800000 */
[----:B------:R-:W-:Y:S05]  /*1c90*/  @!P4 BRA `(.L_x_19) ;  /* 0x00000000002cc947 */ /* 0x000fea0003800000 */
[----:B------:R-:W-:Y:S01]  /*1ca0*/  ISETP.NE.AND P5, PT, R10, 0x2, PT ;  /* 0x000000020a00780c */ /* 0x000fe20003fa5270 */
[----:B------:R-:W2:-:S12]  /*1cb0*/  LD.E.64 R14, desc[UR36][R22.64+0x8] ;  /* 0x00000824160e7980 */ /* 0x000e98000c101b00 */
[----:B------:R-:W3:Y:S01]  /*1cc0*/  @P5 LD.E.64 R18, desc[UR36][R22.64+0x10] ;  /* 0x0000102416125980 */ /* 0x000ee2000c101b00 */
[----:B------:R-:W-:Y:S01]  /*1cd0*/  PLOP3.LUT P6, PT, PT, PT, PT, 0x8, 0x80 ;  /* 0x000000000080781c */ /* 0x000fe20003fce170 */
[----:B--2---:R-:W-:-:S06]  /*1ce0*/  DSETP.GT.AND P3, PT, R14, R20, PT ;  /* 0x000000140e00722a */ /* 0x004fcc0003f64000 */
[----:B------:R-:W-:Y:S02]  /*1cf0*/  FSEL R14, R14, R20, P3 ;  /* 0x000000140e0e7208 */ /* 0x000fe40001800000 */
[----:B------:R-:W-:-:S06]  /*1d00*/  FSEL R15, R15, R21, P3 ;  /* 0x000000150f0f7208 */ /* 0x000fcc0001800000 */
[----:B---3--:R-:W-:Y:S01]  /*1d10*/  @P5 DSETP.GT.AND P4, PT, R18, R14, PT ;  /* 0x0000000e1200522a */ /* 0x008fe20003f84000 */
[----:B------:R-:W-:-:S05]  /*1d20*/  @P3 VIADD R38, R37, 0x1 ;  /* 0x0000000125263836 */ /* 0x000fca0000000000 */
[----:B------:R-:W-:-:S13]  /*1d30*/  @P5 PLOP3.LUT P6, PT, P4, PT, PT, 0x80, 0x8 ;  /* 0x000000000008581c */ /* 0x000fda00027cf070 */
[----:B------:R-:W-:-:S07]  /*1d40*/  @P6 IADD3 R38, PT, PT, R37, 0x2, RZ ;  /* 0x0000000225266810 */ /* 0x000fce0007ffe0ff */
.L_x_19:
[----:B-----5:R-:W3:Y:S01]  /*1d50*/  LDC.64 R14, c[0x0][0x390] ;  /* 0x0000e400ff0e7b82 */ /* 0x020ee20000000a00 */
[----:B------:R-:W2:Y:S02]  /*1d60*/  LDCU UR4, c[0x0][0x398] ;  /* 0x00007300ff0477ac */ /* 0x000ea40008000800 */
[----:B--2---:R-:W-:Y:S01]  /*1d70*/  IMAD R19, R38, UR4, R16 ;  /* 0x0000000426137c24 */ /* 0x004fe2000f8e0210 */
[----:B------:R-:W2:Y:S03]  /*1d80*/  LDCU UR4, c[0x0][0x3a0] ;  /* 0x00007400ff0477ac */ /* 0x000ea60008000800 */
[----:B---3--:R-:W-:-:S05]  /*1d90*/  IMAD.WIDE R14, R19, 0x8, R14 ;  /* 0x00000008130e7825 */ /* 0x008fca00078e020e */
[----:B------:R-:W3:Y:S01]  /*1da0*/  LDG.E.64 R18, desc[UR36][R14.64] ;  /* 0x000000240e127981 */ /* 0x000ee2000c1e1b00 */
[----:B01----:R-:W-:Y:S02]  /*1db0*/  VIADD R21, R12, 0x1 ;  /* 0x000000010c157836 */ /* 0x003fe40000000000 */
[----:B--2---:R-:W-:-:S05]  /*1dc0*/  IMAD.U32 R12, RZ, RZ, UR4 ;  /* 0x00000004ff0c7e24 */ /* 0x004fca000f8e00ff */
[----:B------:R-:W-:Y:S01]  /*1dd0*/  ISETP.NE.AND P3, PT, R21, R12, PT ;  /* 0x0000000c1500720c */ /* 0x000fe20003f65270 */
[----:B---3--:R-:W-:-:S07]  /*1de0*/  DADD R18, R18, 1 ;  /* 0x3ff0000012127429 */ /* 0x008fce0000000000 */
[----:B------:R0:W-:Y:S05]  /*1df0*/  STG.E.64 desc[UR36][R14.64], R18 ;  /* 0x000000120e007986 */ /* 0x0001ea000c101b24 */
[----:B------:R-:W-:Y:S05]  /*1e00*/  @!P3 BRA `(.L_x_22) ;  /* 0x000000000008b947 */ /* 0x000fea0003800000 */
[----:B------:R-:W-:Y:S01]  /*1e10*/  IMAD.MOV.U32 R12, RZ, RZ, R21 ;  /* 0x000000ffff0c7224 */ /* 0x000fe200078e0015 */
[----:B------:R-:W-:Y:S06]  /*1e20*/  BRA `(.L_x_23) ;  /* 0xffffffe800547947 */ /* 0x000fec000383ffff */
.L_x_22:
[----:B------:R-:W-:Y:S05]  /*1e30*/  BSYNC.RECONVERGENT B1 ;  /* 0x0000000000017941 */ /* 0x000fea0003800200 */
.L_x_10:
[----:B------:R-:W-:Y:S05]  /*1e40*/  BRA `(.L_x_24) ;  /* 0x0000000000887947 */ /* 0x000fea0003800000 */
.L_x_9:
[----:B------:R-:W0:Y:S01]  /*1e50*/  LDC.64 R8, c[0x0][0x380] ;  /* 0x0000e000ff087b82 */ /* 0x000e220000000a00 */
[----:B------:R-:W2:Y:S07]  /*1e60*/  LDCU UR4, c[0x0][0x398] ;  /* 0x00007300ff0477ac */ /* 0x000eae0008000800 */
[----:B------:R-:W3:Y:S08]  /*1e70*/  LDC.64 R10, c[0x0][0x388] ;  /* 0x0000e200ff0a7b82 */ /* 0x000ef00000000a00 */
[----:B------:R-:W4:Y:S01]  /*1e80*/  LDC.64 R14, c[0x0][0x390] ;  /* 0x0000e400ff0e7b82 */ /* 0x000f220000000a00 */
[----:B0-----:R-:W-:-:S05]  /*1e90*/  IMAD.WIDE R8, R16, 0x8, R8 ;  /* 0x0000000810087825 */ /* 0x001fca00078e0208 */
[----:B-1----:R-:W5:Y:S04]  /*1ea0*/  LDG.E.64 R2, desc[UR36][R8.64] ;  /* 0x0000002408027981 */ /* 0x002f68000c1e1b00 */
[----:B---3--:R-:W5:Y:S01]  /*1eb0*/  LDG.E.64 R10, desc[UR36][R10.64] ;  /* 0x000000240a0a7981 */ /* 0x008f62000c1e1b00 */
[----:B--2---:R-:W-:Y:S01]  /*1ec0*/  IMAD R13, R7, UR4, R16 ;  /* 0x00000004070d7c24 */ /* 0x004fe2000f8e0210 */
[----:B------:R-:W0:Y:S01]  /*1ed0*/  LDCU.64 UR4, c[0x0][0x388] ;  /* 0x00007100ff0477ac */ /* 0x000e220008000a00 */
[----:B-----5:R-:W-:Y:S02]  /*1ee0*/  DADD R6, R2, R10 ;  /* 0x0000000002067229 */ /* 0x020fe4000000000a */
[----:B----4-:R-:W-:-:S05]  /*1ef0*/  IMAD.WIDE R2, R13, 0x8, R14 ;  /* 0x000000080d027825 */ /* 0x010fca00078e020e */
[----:B------:R1:W-:Y:S04]  /*1f00*/  ST.E.64 desc[UR36][R4.64], R6 ;  /* 0x0000000604007985 */ /* 0x0003e8000c101b24 */
[----:B------:R-:W2:Y:S01]  /*1f10*/  LDG.E.64 R14, desc[UR36][R2.64] ;  /* 0x00000024020e7981 */ /* 0x000ea2000c1e1b00 */
[----:B------:R-:W-:-:S04]  /*1f20*/  IADD3 R13, PT, PT, -R12, 0x1, RZ ;  /* 0x000000010c0d7810 */ /* 0x000fc80007ffe1ff */
[----:B------:R-:W-:Y:S01]  /*1f30*/  ISETP.NE.AND P0, PT, R13, RZ, PT ;  /* 0x000000ff0d00720c */ /* 0x000fe20003f05270 */
[----:B0-----:R-:W-:-:S04]  /*1f40*/  UIADD3 UR4, UP0, UPT, UR4, 0x8, URZ ;  /* 0x0000000804047890 */ /* 0x001fc8000ff1e0ff */
[----:B------:R-:W-:Y:S01]  /*1f50*/  UIADD3.X UR5, UPT, UPT, URZ, UR5, URZ, UP0, !UPT ;  /* 0x00000005ff057290 */ /* 0x000fe200087fe4ff */
[----:B--2---:R-:W-:-:S07]  /*1f60*/  DADD R14, R14, 1 ;  /* 0x3ff000000e0e7429 */ /* 0x004fce0000000000 */
[----:B------:R1:W-:Y:S01]  /*1f70*/  STG.E.64 desc[UR36][R2.64], R14 ;  /* 0x0000000e02007986 */ /* 0x0003e2000c101b24 */
[----:B------:R-:W-:Y:S05]  /*1f80*/  @!P0 BRA `(.L_x_24) ;  /* 0x0000000000388947 */ /* 0x000fea0003800000 */
[----:B-1----:R-:W-:Y:S01]  /*1f90*/  MOV R14, UR4 ;  /* 0x00000004000e7c02 */ /* 0x002fe20008000f00 */
[----:B------:R-:W-:-:S07]  /*1fa0*/  IMAD.U32 R15, RZ, RZ, UR5 ;  /* 0x00000005ff0f7e24 */ /* 0x000fce000f8e00ff */
.L_x_25:
[----:B--2---:R-:W2:Y:S04]  /*1fb0*/  LDG.E.64 R6, desc[UR36][R8.64] ;  /* 0x0000002408067981 */ /* 0x004ea8000c1e1b00 */
[----:B------:R-:W2:Y:S02]  /*1fc0*/  LDG.E.64 R10, desc[UR36][R14.64] ;  /* 0x000000240e0a7981 */ /* 0x000ea4000c1e1b00 */
[----:B--2---:R-:W-:-:S07]  /*1fd0*/  DADD R6, R6, R10 ;  /* 0x0000000006067229 */ /* 0x004fce000000000a */
[----:B------:R2:W-:Y:S04]  /*1fe0*/  ST.E.64 desc[UR36][R4.64], R6 ;  /* 0x0000000604007985 */ /* 0x0005e8000c101b24 */
[----:B------:R-:W3:Y:S01]  /*1ff0*/  LDG.E.64 R10, desc[UR36][R2.64] ;  /* 0x00000024020a7981 */ /* 0x000ee2000c1e1b00 */
[----:B------:R-:W-:Y:S01]  /*2000*/  VIADD R13, R13, 0x1 ;  /* 0x000000010d0d7836 */ /* 0x000fe20000000000 */
[----:B------:R-:W-:-:S04]  /*2010*/  IADD3 R14, P1, PT, R14, 0x8, RZ ;  /* 0x000000080e0e7810 */ /* 0x000fc80007f3e0ff */
[----:B------:R-:W-:Y:S01]  /*2020*/  ISETP.NE.AND P0, PT, R13, RZ, PT ;  /* 0x000000ff0d00720c */ /* 0x000fe20003f05270 */
[----:B------:R-:W-:Y:S01]  /*2030*/  IMAD.X R15, RZ, RZ, R15, P1 ;  /* 0x000000ffff0f7224 */ /* 0x000fe200008e060f */
[----:B---3--:R-:W-:-:S07]  /*2040*/  DADD R10, R10, 1 ;  /* 0x3ff000000a0a7429 */ /* 0x008fce0000000000 */
[----:B------:R2:W-:Y:S04]  /*2050*/  STG.E.64 desc[UR36][R2.64], R10 ;  /* 0x0000000a02007986 */ /* 0x0005e8000c101b24 */
[----:B------:R-:W-:Y:S05]  /*2060*/  @P0 BRA `(.L_x_25) ;  /* 0xfffffffc00d00947 */ /* 0x000fea000383ffff */
.L_x_24:
[----:B------:R-:W-:Y:S05]  /*2070*/  BSYNC.RECONVERGENT B0 ;  /* 0x0000000000007941 */ /* 0x000fea0003800200 */
.L_x_8:
[----:B------:R-:W-:Y:S05]  /*2080*/  BRA `(.L_x_6) ;  /* 0x0000000400187947 */ /* 0x000fea0003800000 */
.L_x_7:
[----:B-1----:R-:W0:Y:S01]  /*2090*/  LDC.64 R2, c[0x0][0x390] ;  /* 0x0000e400ff027b82 */ /* 0x002e220000000a00 */
[----:B------:R-:W1:Y:S01]  /*20a0*/  LDCU UR4, c[0x0][0x398] ;  /* 0x00007300ff0477ac */ /* 0x000e620008000800 */
[C---:B------:R-:W-:Y:S02]  /*20b0*/  IADD3 R6, PT, PT, R12.reuse, -0x1, RZ ;  /* 0xffffffff0c067810 */ /* 0x040fe40007ffe0ff */
[----:B------:R-:W-:Y:S02]  /*20c0*/  LOP3.LUT R10, R12, 0xf, RZ, 0xc0, !PT ;  /* 0x0000000f0c0a7812 */ /* 0x000fe400078ec0ff */
[----:B------:R-:W-:Y:S01]  /*20d0*/  ISETP.GE.U32.AND P0, PT, R6, 0xf, PT ;  /* 0x0000000f0600780c */ /* 0x000fe20003f06070 */
[----:B-1----:R-:W-:-:S04]  /*20e0*/  IMAD R7, R7, UR4, R16 ;  /* 0x0000000407077c24 */ /* 0x002fc8000f8e0210 */
[----:B0-----:R-:W-:-:S08]  /*20f0*/  IMAD.WIDE R6, R7, 0x8, R2 ;  /* 0x0000000807067825 */ /* 0x001fd000078e0202 */
[----:B------:R-:W-:Y:S05]  /*2100*/  @!P0 BRA `(.L_x_26) ;  /* 0x0000000000648947 */ /* 0x000fea0003800000 */
[----:B------:R0:W5:Y:S01]  /*2110*/  LDG.E.64 R2, desc[UR36][R6.64] ;  /* 0x0000002406027981 */ /* 0x000162000c1e1b00 */
[----:B------:R-:W-:Y:S01]  /*2120*/  BSSY.RECONVERGENT B0, `(.L_x_27) ;  /* 0x0000016000007945 */ /* 0x000fe20003800200 */
[----:B------:R-:W-:Y:S01]  /*2130*/  LOP3.LUT R8, R12, 0x7ffffff0, RZ, 0xc0, !PT ;  /* 0x7ffffff00c087812 */ /* 0x000fe200078ec0ff */
[----:B------:R-:W-:-:S07]  /*2140*/  IMAD.MOV.U32 R9, RZ, RZ, RZ ;  /* 0x000000ffff097224 */ /* 0x000fce00078e00ff */
.L_x_28:
[----:B-----5:R-:W-:Y:S01]  /*2150*/  DADD R2, R2, 1 ;  /* 0x3ff0000002027429 */ /* 0x020fe20000000000 */
[----:B------:R-:W-:-:S05]  /*2160*/  VIADD R9, R9, 0x10 ;  /* 0x0000001009097836 */ /* 0x000fca0000000000 */
[----:B------:R-:W-:Y:S02]  /*2170*/  ISETP.NE.AND P0, PT, R9, R8, PT ;  /* 0x000000080900720c */ /* 0x000fe40003f05270 */
[----:B------:R-:W-:-:S08]  /*2180*/  DADD R2, R2, 1 ;  /* 0x3ff0000002027429 */ /* 0x000fd00000000000 */
        /* <DEDUP_REMOVED lines=13> */
[----:B------:R-:W-:Y:S01]  /*2260*/  DADD R2, R2, 1 ;  /* 0x3ff0000002027429 */ /* 0x000fe20000000000 */
[----:B------:R-:W-:Y:S10]  /*2270*/  @P0 BRA `(.L_x_28) ;  /* 0xfffffffc00b40947 */ /* 0x000ff4000383ffff */
[----:B------:R-:W-:Y:S05]  /*2280*/  BSYNC.RECONVERGENT B0 ;  /* 0x0000000000007941 */ /* 0x000fea0003800200 */
.L_x_27:
[----:B------:R1:W-:Y:S02]  /*2290*/  STG.E.64 desc[UR36][R6.64], R2 ;  /* 0x0000000206007986 */ /* 0x0003e4000c101b24 */
.L_x_26:
[----:B------:R-:W-:-:S13]  /*22a0*/  ISETP.NE.AND P0, PT, R10, RZ, PT ;  /* 0x000000ff0a00720c */ /* 0x000fda0003f05270 */
[----:B------:R-:W-:Y:S05]  /*22b0*/  @!P0 BRA `(.L_x_6) ;  /* 0x00000000008c8947 */ /* 0x000fea0003800000 */
[----:B------:R-:W-:Y:S02]  /*22c0*/  ISETP.GE.U32.AND P0, PT, R10, 0x8, PT ;  /* 0x000000080a00780c */ /* 0x000fe40003f06070 */
[----:B------:R-:W-:-:S04]  /*22d0*/  LOP3.LUT R9, R12, 0x7, RZ, 0xc0, !PT ;  /* 0x000000070c097812 */ /* 0x000fc800078ec0ff */
[----:B------:R-:W-:-:S07]  /*22e0*/  ISETP.NE.AND P1, PT, R9, RZ, PT ;  /* 0x000000ff0900720c */ /* 0x000fce0003f25270 */
[----:B------:R-:W-:Y:S06]  /*22f0*/  @!P0 BRA `(.L_x_29) ;  /* 0x0000000000288947 */ /* 0x000fec0003800000 */
[----:B-1----:R-:W2:Y:S02]  /*2300*/  LDG.E.64 R2, desc[UR36][R6.64] ;  /* 0x0000002406027981 */ /* 0x002ea4000c1e1b00 */
[----:B--2---:R-:W-:-:S08]  /*2310*/  DADD R2, R2, 1 ;  /* 0x3ff0000002027429 */ /* 0x004fd00000000000 */
[----:B------:R-:W-:-:S08]  /*2320*/  DADD R2, R2, 1 ;  /* 0x3ff0000002027429 */ /* 0x000fd00000000000 */
[----:B------:R-:W-:-:S08]  /*2330*/  DADD R2, R2, 1 ;  /* 0x3ff0000002027429 */ /* 0x000fd00000000000 */
[----:B------:R-:W-:-:S08]  /*2340*/  DADD R2, R2, 1 ;  /* 0x3ff0000002027429 */ /* 0x000fd00000000000 */
[----:B------:R-:W-:-:S08]  /*2350*/  DADD R2, R2, 1 ;  /* 0x3ff0000002027429 */ /* 0x000fd00000000000 */
[----:B------:R-:W-:-:S08]  /*2360*/  DADD R2, R2, 1 ;  /* 0x3ff0000002027429 */ /* 0x000fd00000000000 */
[----:B------:R-:W-:-:S08]  /*2370*/  DADD R2, R2, 1 ;  /* 0x3ff0000002027429 */ /* 0x000fd00000000000 */
[----:B------:R-:W-:-:S07]  /*2380*/  DADD R2, R2, 1 ;  /* 0x3ff0000002027429 */ /* 0x000fce0000000000 */
[----:B------:R2:W-:Y:S04]  /*2390*/  STG.E.64 desc[UR36][R6.64], R2 ;  /* 0x0000000206007986 */ /* 0x0005e8000c101b24 */
.L_x_29:
[----:B------:R-:W-:Y:S05]  /*23a0*/  @!P1 BRA `(.L_x_6) ;  /* 0x0000000000509947 */ /* 0x000fea0003800000 */
[----:B------:R-:W-:Y:S02]  /*23b0*/  ISETP.GE.U32.AND P0, PT, R9, 0x4, PT ;  /* 0x000000040900780c */ /* 0x000fe40003f06070 */
[----:B------:R-:W-:-:S04]  /*23c0*/  LOP3.LUT R8, R12, 0x3, RZ, 0xc0, !PT ;  /* 0x000000030c087812 */ /* 0x000fc800078ec0ff */
[----:B------:R-:W-:-:S07]  /*23d0*/  ISETP.NE.AND P1, PT, R8, RZ, PT ;  /* 0x000000ff0800720c */ /* 0x000fce0003f25270 */
[----:B------:R-:W-:Y:S06]  /*23e0*/  @!P0 BRA `(.L_x_30) ;  /* 0x0000000000188947 */ /* 0x000fec0003800000 */
[----:B-12---:R-:W2:Y:S02]  /*23f0*/  LDG.E.64 R2, desc[UR36][R6.64] ;  /* 0x0000002406027981 */ /* 0x006ea4000c1e1b00 */
[----:B--2---:R-:W-:-:S08]  /*2400*/  DADD R2, R2, 1 ;  /* 0x3ff0000002027429 */ /* 0x004fd00000000000 */
[----:B------:R-:W-:-:S08]  /*2410*/  DADD R2, R2, 1 ;  /* 0x3ff0000002027429 */ /* 0x000fd00000000000 */
[----:B------:R-:W-:-:S08]  /*2420*/  DADD R2, R2, 1 ;  /* 0x3ff0000002027429 */ /* 0x000fd00000000000 */
[----:B------:R-:W-:-:S07]  /*2430*/  DADD R2, R2, 1 ;  /* 0x3ff0000002027429 */ /* 0x000fce0000000000 */
[----:B------:R3:W-:Y:S04]  /*2440*/  STG.E.64 desc[UR36][R6.64], R2 ;  /* 0x0000000206007986 */ /* 0x0007e8000c101b24 */
.L_x_30:
[----:B------:R-:W-:Y:S05]  /*2450*/  @!P1 BRA `(.L_x_6) ;  /* 0x0000000000249947 */ /* 0x000fea0003800000 */
[----:B-123--:R1:W5:Y:S01]  /*2460*/  LDG.E.64 R2, desc[UR36][R6.64] ;  /* 0x0000002406027981 */ /* 0x00e362000c1e1b00 */
[----:B------:R-:W-:Y:S01]  /*2470*/  BSSY.RECONVERGENT B0, `(.L_x_31) ;  /* 0x0000006000007945 */ /* 0x000fe20003800200 */
[----:B------:R-:W-:-:S07]  /*2480*/  IMAD.MOV.U32 R9, RZ, RZ, RZ ;  /* 0x000000ffff097224 */ /* 0x000fce00078e00ff */
.L_x_32:
[----:B------:R-:W-:Y:S01]  /*2490*/  IADD3 R9, PT, PT, R9, 0x1, RZ ;  /* 0x0000000109097810 */ /* 0x000fe20007ffe0ff */
[----:B-----5:R-:W-:-:S03]  /*24a0*/  DADD R2, R2, 1 ;  /* 0x3ff0000002027429 */ /* 0x020fc60000000000 */
[----:B------:R-:W-:-:S13]  /*24b0*/  ISETP.NE.AND P0, PT, R9, R8, PT ;  /* 0x000000080900720c */ /* 0x000fda0003f05270 */
[----:B------:R-:W-:Y:S05]  /*24c0*/  @P0 BRA `(.L_x_32) ;  /* 0xfffffffc00f00947 */ /* 0x000fea000383ffff */
[----:B------:R-:W-:Y:S05]  /*24d0*/  BSYNC.RECONVERGENT B0 ;  /* 0x0000000000007941 */ /* 0x000fea0003800200 */
.L_x_31:
[----:B------:R4:W-:Y:S02]  /*24e0*/  STG.E.64 desc[UR36][R6.64], R2 ;  /* 0x0000000206007986 */ /* 0x0009e4000c101b24 */
.L_x_6:
[----:B------:R-:W-:Y:S01]  /*24f0*/  ISETP.GE.AND P0, PT, R0, 0x1, PT ;  /* 0x000000010000780c */ /* 0x000fe20003f06270 */
[----:B------:R-:W-:-:S12]  /*2500*/  BSSY.RECONVERGENT B1, `(.L_x_33) ;  /* 0x00002f8000017945 */ /* 0x000fd80003800200 */
[----:B------:R-:W-:Y:S05]  /*2510*/  @!P0 BRA `(.L_x_34) ;  /* 0x0000002c00d88947 */ /* 0x000fea0003800000 */
[C---:B------:R-:W-:Y:S01]  /*2520*/  ISETP.GE.U32.AND P0, PT, R0.reuse, 0x10, PT ;  /* 0x000000100000780c */ /* 0x040fe20003f06070 */
[----:B01234-:R0:W1:Y:S01]  /*2530*/  I2F.F64 R6, R12 ;  /* 0x0000000c00067312 */ /* 0x01f0620000201c00 */
[----:B------:R-:W-:Y:S01]  /*2540*/  BSSY.RECONVERGENT B0, `(.L_x_35) ;  /* 0x000018d000007945 */ /* 0x000fe20003800200 */
[----:B------:R-:W-:Y:S01]  /*2550*/  LOP3.LUT R8, R0, 0xf, RZ, 0xc0, !PT ;  /* 0x0000000f00087812 */ /* 0x000fe200078ec0ff */
[----:B------:R-:W-:-:S09]  /*2560*/  IMAD.MOV.U32 R9, RZ, RZ, RZ ;  /* 0x000000ffff097224 */ /* 0x000fd200078e00ff */
[----:B0-----:R-:W-:Y:S05]  /*2570*/  @!P0 BRA `(.L_x_36) ;  /* 0x0000001800248947 */ /* 0x001fea0003800000 */
[----:B------:R-:W0:Y:S01]  /*2580*/  LDC R12, c[0x0][0x398] ;  /* 0x0000e600ff0c7b82 */ /* 0x000e220000000800 */
[----:B------:R-:W-:Y:S01]  /*2590*/  LOP3.LUT R9, R0, 0x7ffffff0, RZ, 0xc0, !PT ;  /* 0x7ffffff000097812 */ /* 0x000fe200078ec0ff */
[----:B------:R-:W-:-:S04]  /*25a0*/  IMAD.MOV.U32 R13, RZ, RZ, R16 ;  /* 0x000000ffff0d7224 */ /* 0x000fc800078e0010 */
[----:B------:R-:W-:Y:S02]  /*25b0*/  IMAD.MOV R0, RZ, RZ, -R9 ;  /* 0x000000ffff007224 */ /* 0x000fe400078e0a09 */
[----:B------:R-:W2:Y:S05]  /*25c0*/  LDC.64 R10, c[0x0][0x390] ;  /* 0x0000e400ff0a7b82 */ /* 0x000eaa0000000a00 */
.L_x_69:
[----:B--2---:R-:W-:-:S05]  /*25d0*/  IMAD.WIDE R24, R13, 0x8, R10 ;  /* 0x000000080d187825 */ /* 0x004fca00078e020a */
[----:B------:R-:W2:Y:S01]  /*25e0*/  LDG.E.64 R20, desc[UR36][R24.64] ;  /* 0x0000002418147981 */ /* 0x000ea2000c1e1b00 */
[----:B-1-3--:R-:W1:Y:S01]  /*25f0*/  MUFU.RCP64H R3, R7 ;  /* 0x0000000700037308 */ /* 0x00ae620000001800 */
[----:B------:R-:W-:Y:S01]  /*2600*/  MOV R2, 0x1 ;  /* 0x0000000100027802 */ /* 0x000fe20000000f00 */
[----:B------:R-:W-:Y:S01]  /*2610*/  VIADD R0, R0, 0x10 ;  /* 0x0000001000007836 */ /* 0x000fe20000000000 */
[----:B------:R-:W-:Y:S04]  /*2620*/  BSSY.RECONVERGENT B3, `(.L_x_37) ;  /* 0x0000013000037945 */ /* 0x000fe80003800200 */
[----:B------:R-:W-:Y:S01]  /*2630*/  ISETP.NE.AND P1, PT, R0, RZ, PT ;  /* 0x000000ff0000720c */ /* 0x000fe20003f25270 */
[----:B-1----:R-:W-:-:S08]  /*2640*/  DFMA R14, R2, -R6, 1 ;  /* 0x3ff00000020e742b */ /* 0x002fd00000000806 */
[----:B------:R-:W-:-:S08]  /*2650*/  DFMA R14, R14, R14, R14 ;  /* 0x0000000e0e0e722b */ /* 0x000fd0000000000e */
[----:B------:R-:W-:-:S08]  /*2660*/  DFMA R14, R2, R14, R2 ;  /* 0x0000000e020e722b */ /* 0x000fd00000000002 */
[----:B------:R-:W-:-:S08]  /*2670*/  DFMA R2, R14, -R6, 1 ;  /* 0x3ff000000e02742b */ /* 0x000fd00000000806 */
[----:B------:R-:W-:-:S08]  /*2680*/  DFMA R2, R14, R2, R14 ;  /* 0x000000020e02722b */ /* 0x000fd0000000000e */
[----:B--2---:R-:W-:Y:S01]  /*2690*/  DMUL R14, R20, R2 ;  /* 0x00000002140e7228 */ /* 0x004fe20000000000 */
[----:B------:R-:W-:-:S07]  /*26a0*/  FSETP.GEU.AND P2, PT, |R21|, 6.5827683646048100446e-37, PT ;  /* 0x036000001500780b */ /* 0x000fce0003f4e200 */
[----:B------:R-:W-:-:S08]  /*26b0*/  DFMA R18, R14, -R6, R20 ;  /* 0x800000060e12722b */ /* 0x000fd00000000014 */
[----:B------:R-:W-:-:S10]  /*26c0*/  DFMA R2, R2, R18, R14 ;  /* 0x000000120202722b */ /* 0x000fd4000000000e */
[----:B------:R-:W-:-:S05]  /*26d0*/  FFMA R14, RZ, R7, R3 ;  /* 0x00000007ff0e7223 */ /* 0x000fca0000000003 */
[----:B------:R-:W-:-:S13]  /*26e0*/  FSETP.GT.AND P0, PT, |R14|, 1.469367938527859385e-39, PT ;  /* 0x001000000e00780b */ /* 0x000fda0003f04200 */
[----:B------:R-:W-:Y:S05]  /*26f0*/  @P0 BRA P2, `(.L_x_38) ;  /* 0x0000000000140947 */ /* 0x000fea0001000000 */
[----:B------:R-:W-:Y:S01]  /*2700*/  IMAD.MOV.U32 R2, RZ, RZ, R20 ;  /* 0x000000ffff027224 */ /* 0x000fe200078e0014 */
[----:B------:R-:W-:Y:S01]  /*2710*/  MOV R15, R7 ;  /* 0x00000007000f7202 */ /* 0x000fe20000000f00 */
[----:B------:R-:W-:Y:S01]  /*2720*/  IMAD.MOV.U32 R14, RZ, RZ, R6 ;  /* 0x000000ffff0e7224 */ /* 0x000fe200078e0006 */
[----:B------:R-:W-:-:S07]  /*2730*/  MOV R20, 0x2750 ;  /* 0x0000275000147802 */ /* 0x000fce0000000f00 */
[----:B0-----:R-:W-:Y:S05]  /*2740*/  CALL.REL.NOINC `($__internal_0_$__cuda_sm20_div_rn_f64_full) ;  /* 0x0000002c00647944 */ /* 0x001fea0003c00000 */
.L_x_38:
[----:B------:R-:W-:Y:S05]  /*2750*/  BSYNC.RECONVERGENT B3 ;  /* 0x0000000000037941 */ /* 0x000fea0003800200 */
.L_x_37:
[----:B0-----:R-:W-:Y:S01]  /*2760*/  IMAD.WIDE R22, R12, 0x8, R24 ;  /* 0x000000080c167825 */ /* 0x001fe200078e0218 */
[----:B------:R0:W-:Y:S04]  /*2770*/  STG.E.64 desc[UR36][R24.64], R2 ;  /* 0x0000000218007986 */ /* 0x0001e8000c101b24 */
[----:B------:R-:W2:Y:S01]  /*2780*/  LDG.E.64 R20, desc[UR36][R22.64] ;  /* 0x0000002416147981 */ /* 0x000ea2000c1e1b00 */
[----:B------:R-:W1:Y:S01]  /*2790*/  MUFU.RCP64H R15, R7 ;  /* 0x00000007000f7308 */ /* 0x000e620000001800 */
[----:B------:R-:W-:Y:S01]  /*27a0*/  IMAD.MOV.U32 R14, RZ, RZ, 0x1 ;  /* 0x00000001ff0e7424 */ /* 0x000fe200078e00ff */
[----:B------:R-:W-:Y:S05]  /*27b0*/  BSSY.RECONVERGENT B3, `(.L_x_39) ;  /* 0x0000012000037945 */ /* 0x000fea0003800200 */
        /* <DEDUP_REMOVED lines=8> */
[----:B0-----:R-:W-:-:S10]  /*2840*/  DFMA R2, R26, R18, R14 ;  /* 0x000000121a02722b */ /* 0x001fd4000000000e */
[----:B------:R-:W-:-:S05]  /*2850*/  FFMA R14, RZ, R7, R3 ;  /* 0x00000007ff0e7223 */ /* 0x000fca0000000003 */
[----:B------:R-:W-:-:S13]  /*2860*/  FSETP.GT.AND P0, PT, |R14|, 1.469367938527859385e-39, PT ;  /* 0x001000000e00780b */ /* 0x000fda0003f04200 */
[----:B------:R-:W-:Y:S05]  /*2870*/  @P0 BRA P2, `(.L_x_40) ;  /* 0x0000000000140947 */ /* 0x000fea0001000000 */
[----:B------:R-:W-:Y:S01]  /*2880*/  IMAD.MOV.U32 R2, RZ, RZ, R20 ;  /* 0x000000ffff027224 */ /* 0x000fe200078e0014 */
[----:B------:R-:W-:Y:S01]  /*2890*/  MOV R15, R7 ;  /* 0x00000007000f7202 */ /* 0x000fe20000000f00 */
[----:B------:R-:W-:Y:S01]  /*28a0*/  IMAD.MOV.U32 R14, RZ, RZ, R6 ;  /* 0x000000ffff0e7224 */ /* 0x000fe200078e0006 */
[----:B------:R-:W-:-:S07]  /*28b0*/  MOV R20, 0x28d0 ;  /* 0x000028d000147802 */ /* 0x000fce0000000f00 */
[----:B------:R-:W-:Y:S05]  /*28c0*/  CALL.REL.NOINC `($__internal_0_$__cuda_sm20_div_rn_f64_full) ;  /* 0x0000002c00047944 */ /* 0x000fea0003c00000 */
.L_x_40:
[----:B------:R-:W-:Y:S05]  /*28d0*/  BSYNC.RECONVERGENT B3 ;  /* 0x0000000000037941 */ /* 0x000fea0003800200 */
.L_x_39:
[----:B------:R-:W-:Y:S01]  /*28e0*/  IMAD.WIDE R24, R12, 0x8, R22 ;  /* 0x000000080c187825 */ /* 0x000fe200078e0216 */
        /* <DEDUP_REMOVED lines=22> */
.L_x_42:
[----:B------:R-:W-:Y:S05]  /*2a50*/  BSYNC.RECONVERGENT B3 ;  /* 0x0000000000037941 */ /* 0x000fea0003800200 */
.L_x_41:
        /* <DEDUP_REMOVED lines=23> */
.L_x_44:
[----:B------:R-:W-:Y:S05]  /*2bd0*/  BSYNC.RECONVERGENT B3 ;  /* 0x0000000000037941 */ /* 0x000fea0003800200 */
.L_x_43:
        /* <DEDUP_REMOVED lines=23> */
.L_x_46:
[----:B------:R-:W-:Y:S05]  /*2d50*/  BSYNC.RECONVERGENT B3 ;  /* 0x0000000000037941 */ /* 0x000fea0003800200 */
.L_x_45:
        /* <DEDUP_REMOVED lines=23> */
.L_x_48:
[----:B------:R-:W-:Y:S05]  /*2ed0*/  BSYNC.RECONVERGENT B3 ;  /* 0x0000000000037941 */ /* 0x000fea0003800200 */
.L_x_47:
        /* <DEDUP_REMOVED lines=23> */
.L_x_50:
[----:B------:R-:W-:Y:S05]  /*3050*/  BSYNC.RECONVERGENT B3 ;  /* 0x0000000000037941 */ /* 0x000fea0003800200 */
.L_x_49:
        /* <DEDUP_REMOVED lines=23> */
.L_x_52:
[----:B------:R-:W-:Y:S05]  /*31d0*/  BSYNC.RECONVERGENT B3 ;  /* 0x0000000000037941 */ /* 0x000fea0003800200 */
.L_x_51:
        /* <DEDUP_REMOVED lines=23> */
.L_x_54:
[----:B------:R-:W-:Y:S05]  /*3350*/  BSYNC.RECONVERGENT B3 ;  /* 0x0000000000037941 */ /* 0x000fea0003800200 */
.L_x_53:
        /* <DEDUP_REMOVED lines=23> */
.L_x_56:
[----:B------:R-:W-:Y:S05]  /*34d0*/  BSYNC.RECONVERGENT B3 ;  /* 0x0000000000037941 */ /* 0x000fea0003800200 */
.L_x_55:
        /* <DEDUP_REMOVED lines=23> */
.L_x_58:
[----:B------:R-:W-:Y:S05]  /*3650*/  BSYNC.RECONVERGENT B3 ;  /* 0x0000000000037941 */ /* 0x000fea0003800200 */
.L_x_57:
        /* <DEDUP_REMOVED lines=23> */
.L_x_60:
[----:B------:R-:W-:Y:S05]  /*37d0*/  BSYNC.RECONVERGENT B3 ;  /* 0x0000000000037941 */ /* 0x000fea0003800200 */
.L_x_59:
        /* <DEDUP_REMOVED lines=23> */
.L_x_62:
[----:B------:R-:W-:Y:S05]  /*3950*/  BSYNC.RECONVERGENT B3 ;  /* 0x0000000000037941 */ /* 0x000fea0003800200 */
.L_x_61:
        /* <DEDUP_REMOVED lines=23> */
.L_x_64:
[----:B------:R-:W-:Y:S05]  /*3ad0*/  BSYNC.RECONVERGENT B3 ;  /* 0x0000000000037941 */ /* 0x000fea0003800200 */
.L_x_63:
        /* <DEDUP_REMOVED lines=23> */
.L_x_66:
[----:B------:R-:W-:Y:S05]  /*3c50*/  BSYNC.RECONVERGENT B3 ;  /* 0x0000000000037941 */ /* 0x000fea0003800200 */
.L_x_65:
        /* <DEDUP_REMOVED lines=23> */
.L_x_68:
[----:B------:R-:W-:Y:S05]  /*3dd0*/  BSYNC.RECONVERGENT B3 ;  /* 0x0000000000037941 */ /* 0x000fea0003800200 */
.L_x_67:
[----:B------:R3:W-:Y:S01]  /*3de0*/  STG.E.64 desc[UR36][R22.64], R2 ;  /* 0x0000000216007986 */ /* 0x0007e2000c101b24 */
[----:B------:R-:W-:Y:S01]  /*3df0*/  IMAD R13, R12, 0x10, R13 ;  /* 0x000000100c0d7824 */ /* 0x000fe200078e020d */
[----:B------:R-:W-:Y:S06]  /*3e00*/  @P1 BRA `(.L_x_69) ;  /* 0xffffffe400f01947 */ /* 0x000fec000383ffff */
.L_x_36:
[----:B------:R-:W-:Y:S05]  /*3e10*/  BSYNC.RECONVERGENT B0 ;  /* 0x0000000000007941 */ /* 0x000fea0003800200 */
.L_x_35:
[----:B------:R-:W-:-:S13]  /*3e20*/  ISETP.NE.AND P0, PT, R8, RZ, PT ;  /* 0x000000ff0800720c */ /* 0x000fda0003f05270 */
[----:B------:R-:W-:Y:S05]  /*3e30*/  @!P0 BRA `(.L_x_34) ;  /* 0x0000001400908947 */ /* 0x000fea0003800000 */
[----:B------:R-:W0:Y:S01]  /*3e40*/  LDC R0, c[0x0][0x39c] ;  /* 0x0000e700ff007b82 */ /* 0x000e220000000800 */
[----:B------:R-:W-:Y:S01]  /*3e50*/  ISETP.GE.U32.AND P0, PT, R8, 0x8, PT ;  /* 0x000000080800780c */ /* 0x000fe20003f06070 */
[----:B------:R-:W-:Y:S01]  /*3e60*/  BSSY.RECONVERGENT B0, `(.L_x_70) ;  /* 0x00000cf000007945 */ /* 0x000fe20003800200 */
[----:B0-----:R-:W-:-:S11]  /*3e70*/  LOP3.LUT R0, R0, 0x7, RZ, 0xc0, !PT ;  /* 0x0000000700007812 */ /* 0x001fd600078ec0ff */
[----:B------:R-:W-:Y:S05]  /*3e80*/  @!P0 BRA `(.L_x_71) ;  /* 0x0000000c00308947 */ /* 0x000fea0003800000 */
[----:B------:R-:W0:Y:S01]  /*3e90*/  LDC.64 R12, c[0x0][0x390] ;  /* 0x0000e400ff0c7b82 */ /* 0x000e220000000a00 */
[----:B------:R-:W3:Y:S02]  /*3ea0*/  LDCU UR4, c[0x0][0x398] ;  /* 0x00007300ff0477ac */ /* 0x000ee40008000800 */
[----:B---3--:R-:W-:-:S04]  /*3eb0*/  IMAD R3, R9, UR4, R16 ;  /* 0x0000000409037c24 */ /* 0x008fc8000f8e0210 */
[----:B0-----:R-:W-:-:S05]  /*3ec0*/  IMAD.WIDE R12, R3, 0x8, R12 ;  /* 0x00000008030c7825 */ /* 0x001fca00078e020c */
[----:B------:R-:W2:Y:S01]  /*3ed0*/  LDG.E.64 R14, desc[UR36][R12.64] ;  /* 0x000000240c0e7981 */ /* 0x000ea2000c1e1b00 */
[----:B-1----:R-:W0:Y:S01]  /*3ee0*/  MUFU.RCP64H R3, R7 ;  /* 0x0000000700037308 */ /* 0x002e220000001800 */
[----:B------:R-:W-:Y:S01]  /*3ef0*/  IMAD.MOV.U32 R2, RZ, RZ, 0x1 ;  /* 0x00000001ff027424 */ /* 0x000fe200078e00ff */
[----:B------:R-:W-:Y:S05]  /*3f00*/  BSSY.RECONVERGENT B3, `(.L_x_72) ;  /* 0x0000013000037945 */ /* 0x000fea0003800200 */
[----:B0-----:R-:W-:-:S08]  /*3f10*/  DFMA R10, R2, -R6, 1 ;  /* 0x3ff00000020a742b */ /* 0x001fd00000000806 */
        /* <DEDUP_REMOVED lines=14> */
[----:B------:R-:W-:Y:S01]  /*4000*/  MOV R20, 0x4030 ;  /* 0x0000403000147802 */ /* 0x000fe20000000f00 */
[----:B------:R-:W-:-:S07]  /*4010*/  IMAD.MOV.U32 R15, RZ, RZ, R7 ;  /* 0x000000ffff0f7224 */ /* 0x000fce00078e0007 */
[----:B------:R-:W-:Y:S05]  /*4020*/  CALL.REL.NOINC `($__internal_0_$__cuda_sm20_div_rn_f64_full) ;  /* 0x00000014002c7944 */ /* 0x000fea0003c00000 */
.L_x_73:
[----:B------:R-:W-:Y:S05]  /*4030*/  BSYNC.RECONVERGENT B3 ;  /* 0x0000000000037941 */ /* 0x000fea0003800200 */
.L_x_72:
[----:B------:R-:W0:Y:S01]  /*4040*/  LDC R11, c[0x0][0x398] ;  /* 0x0000e600ff0b7b82 */ /* 0x000e220000000800 */
[----:B------:R1:W-:Y:S01]  /*4050*/  STG.E.64 desc[UR36][R12.64], R2 ;  /* 0x000000020c007986 */ /* 0x0003e2000c101b24 */
[----:B0-----:R-:W-:-:S05]  /*4060*/  IMAD.WIDE R10, R11, 0x8, R12 ;  /* 0x000000080b0a7825 */ /* 0x001fca00078e020c */
[----:B------:R-:W2:Y:S01]  /*4070*/  LDG.E.64 R20, desc[UR36][R10.64] ;  /* 0x000000240a147981 */ /* 0x000ea2000c1e1b00 */
[----:B------:R-:W0:Y:S01]  /*4080*/  MUFU.RCP64H R15, R7 ;  /* 0x00000007000f7308 */ /* 0x000e220000001800 */
        /* <DEDUP_REMOVED lines=10> */
[----:B-1----:R-:W-:-:S10]  /*4130*/  DFMA R2, R22, R18, R14 ;  /* 0x000000121602722b */ /* 0x002fd4000000000e */
[----:B------:R-:W-:-:S05]  /*4140*/  FFMA R8, RZ, R7, R3 ;  /* 0x00000007ff087223 */ /* 0x000fca0000000003 */
[----:B------:R-:W-:-:S13]  /*4150*/  FSETP.GT.AND P0, PT, |R8|, 1.469367938527859385e-39, PT ;  /* 0x001000000800780b */ /* 0x000fda0003f04200 */
[----:B------:R-:W-:Y:S05]  /*4160*/  @P0 BRA P1, `(.L_x_75) ;  /* 0x0000000000140947 */ /* 0x000fea0000800000 */
[----:B------:R-:W-:Y:S01]  /*4170*/  MOV R2, R20 ;  /* 0x0000001400027202 */ /* 0x000fe20000000f00 */
[----:B------:R-:W-:Y:S01]  /*4180*/  IMAD.MOV.U32 R14, RZ, RZ, R6 ;  /* 0x000000ffff0e7224 */ /* 0x000fe200078e0006 */
[----:B------:R-:W-:Y:S01]  /*4190*/  MOV R20, 0x41c0 ;  /* 0x000041c000147802 */ /* 0x000fe20000000f00 */
[----:B------:R-:W-:-:S07]  /*41a0*/  IMAD.MOV.U32 R15, RZ, RZ, R7 ;  /* 0x000000ffff0f7224 */ /* 0x000fce00078e0007 */
[----:B------:R-:W-:Y:S05]  /*41b0*/  CALL.REL.NOINC `($__internal_0_$__cuda_sm20_div_rn_f64_full) ;  /* 0x0000001000c87944 */ /* 0x000fea0003c00000 */
.L_x_75:
[----:B------:R-:W-:Y:S05]  /*41c0*/  BSYNC.RECONVERGENT B3 ;  /* 0x0000000000037941 */ /* 0x000fea0003800200 */
.L_x_74:
        /* <DEDUP_REMOVED lines=24> */
.L_x_77:
[----:B------:R-:W-:Y:S05]  /*4350*/  BSYNC.RECONVERGENT B3 ;  /* 0x0000000000037941 */ /* 0x000fea0003800200 */
.L_x_76:
        /* <DEDUP_REMOVED lines=24> */
.L_x_79:
[----:B------:R-:W-:Y:S05]  /*44e0*/  BSYNC.RECONVERGENT B3 ;  /* 0x0000000000037941 */ /* 0x000fea0003800200 */
.L_x_78:
        /* <DEDUP_REMOVED lines=24> */
.L_x_81:
[----:B------:R-:W-:Y:S05]  /*4670*/  BSYNC.RECONVERGENT B3 ;  /* 0x0000000000037941 */ /* 0x000fea0003800200 */
.L_x_80:
        /* <DEDUP_REMOVED lines=24> */
.L_x_83:
[----:B------:R-:W-:Y:S05]  /*4800*/  BSYNC.RECONVERGENT B3 ;  /* 0x0000000000037941 */ /* 0x000fea0003800200 */
.L_x_82:
        /* <DEDUP_REMOVED lines=24> */
.L_x_85:
[----:B------:R-:W-:Y:S05]  /*4990*/  BSYNC.RECONVERGENT B3 ;  /* 0x0000000000037941 */ /* 0x000fea0003800200 */
.L_x_84:
        /* <DEDUP_REMOVED lines=24> */
.L_x_87:
[----:B------:R-:W-:Y:S05]  /*4b20*/  BSYNC.RECONVERGENT B3 ;  /* 0x0000000000037941 */ /* 0x000fea0003800200 */
.L_x_86:
[----:B------:R0:W-:Y:S01]  /*4b30*/  STG.E.64 desc[UR36][R10.64], R2 ;  /* 0x000000020a007986 */ /* 0x0001e2000c101b24 */
[----:B------:R-:W-:-:S07]  /*4b40*/  VIADD R9, R9, 0x8 ;  /* 0x0000000809097836 */ /* 0x000fce0000000000 */
.L_x_71:
[----:B------:R-:W-:Y:S05]  /*4b50*/  BSYNC.RECONVERGENT B0 ;  /* 0x0000000000007941 */ /* 0x000fea0003800200 */
.L_x_70:
[----:B------:R-:W-:-:S13]  /*4b60*/  ISETP.NE.AND P0, PT, R0, RZ, PT ;  /* 0x000000ff0000720c */ /* 0x000fda0003f05270 */
[----:B------:R-:W-:Y:S05]  /*4b70*/  @!P0 BRA `(.L_x_34) ;  /* 0x0000000800408947 */ /* 0x000fea0003800000 */
[----:B0--3--:R-:W0:Y:S01]  /*4b80*/  LDC R2, c[0x0][0x39c] ;  /* 0x0000e700ff027b82 */ /* 0x009e220000000800 */
[----:B------:R-:W-:Y:S02]  /*4b90*/  ISETP.GE.U32.AND P0, PT, R0, 0x4, PT ;  /* 0x000000040000780c */ /* 0x000fe40003f06070 */
[----:B0-----:R-:W-:-:S11]  /*4ba0*/  LOP3.LUT R0, R2, 0x3, RZ, 0xc0, !PT ;  /* 0x0000000302007812 */ /* 0x001fd600078ec0ff */
[----:B------:R-:W-:Y:S05]  /*4bb0*/  @!P0 BRA `(.L_x_88) ;  /* 0x0000000400a08947 */ /* 0x000fea0003800000 */
[----:B------:R-:W0:Y:S01]  /*4bc0*/  LDC.64 R12, c[0x0][0x390] ;  /* 0x0000e400ff0c7b82 */ /* 0x000e220000000a00 */
[----:B------:R-:W2:Y:S02]  /*4bd0*/  LDCU UR4, c[0x0][0x398] ;  /* 0x00007300ff0477ac */ /* 0x000ea40008000800 */
[----:B--2---:R-:W-:-:S04]  /*4be0*/  IMAD R3, R9, UR4, R16 ;  /* 0x0000000409037c24 */ /* 0x004fc8000f8e0210 */
[----:B0-----:R-:W-:-:S05]  /*4bf0*/  IMAD.WIDE R12, R3, 0x8, R12 ;  /* 0x00000008030c7825 */ /* 0x001fca00078e020c */
[----:B------:R-:W2:Y:S01]  /*4c00*/  LDG.E.64 R14, desc[UR36][R12.64] ;  /* 0x000000240c0e7981 */ /* 0x000ea2000c1e1b00 */
[----:B-1----:R-:W0:Y:S01]  /*4c10*/  MUFU.RCP64H R3, R7 ;  /* 0x0000000700037308 */ /* 0x002e220000001800 */
[----:B------:R-:W-:Y:S01]  /*4c20*/  MOV R2, 0x1 ;  /* 0x0000000100027802 */ /* 0x000fe20000000f00 */
        /* <DEDUP_REMOVED lines=14> */
[----:B------:R-:W-:Y:S01]  /*4d10*/  MOV R20, 0x4d60 ;  /* 0x00004d6000147802 */ /* 0x000fe20000000f00 */
[----:B------:R-:W-:Y:S01]  /*4d20*/  IMAD.MOV.U32 R21, RZ, RZ, R15 ;  /* 0x000000ffff157224 */ /* 0x000fe200078e000f */
[----:B------:R-:W-:Y:S01]  /*4d30*/  MOV R15, R7 ;  /* 0x00000007000f7202 */ /* 0x000fe20000000f00 */
[----:B------:R-:W-:-:S07]  /*4d40*/  IMAD.MOV.U32 R14, RZ, RZ, R6 ;  /* 0x000000ffff0e7224 */ /* 0x000fce00078e0006 */
[----:B------:R-:W-:Y:S05]  /*4d50*/  CALL.REL.NOINC `($__internal_0_$__cuda_sm20_div_rn_f64_full) ;  /* 0x0000000400e07944 */ /* 0x000fea0003c00000 */
.L_x_90:
[----:B------:R-:W-:Y:S05]  /*4d60*/  BSYNC.RECONVERGENT B0 ;  /* 0x0000000000007941 */ /* 0x000fea0003800200 */
.L_x_89:
        /* <DEDUP_REMOVED lines=24> */
.L_x_92:
[----:B------:R-:W-:Y:S05]  /*4ef0*/  BSYNC.RECONVERGENT B0 ;  /* 0x0000000000007941 */ /* 0x000fea0003800200 */
.L_x_91:
        /* <DEDUP_REMOVED lines=24> */
.L_x_94:
[----:B------:R-:W-:Y:S05]  /*5080*/  BSYNC.RECONVERGENT B0 ;  /* 0x0000000000007941 */ /* 0x000fea0003800200 */
.L_x_93:
        /* <DEDUP_REMOVED lines=24> */
.L_x_96:
[----:B------:R-:W-:Y:S05]  /*5210*/  BSYNC.RECONVERGENT B0 ;  /* 0x0000000000007941 */ /* 0x000fea0003800200 */
.L_x_95:
[----:B------:R0:W-:Y:S01]  /*5220*/  STG.E.64 desc[UR36][R10.64], R2 ;  /* 0x000000020a007986 */ /* 0x0001e2000c101b24 */
[----:B------:R-:W-:-:S07]  /*5230*/  VIADD R9, R9, 0x4 ;  /* 0x0000000409097836 */ /* 0x000fce0000000000 */
.L_x_88:
[----:B------:R-:W-:-:S13]  /*5240*/  ISETP.NE.AND P0, PT, R0, RZ, PT ;  /* 0x000000ff0000720c */ /* 0x000fda0003f05270 */
[----:B------:R-:W-:Y:S05]  /*5250*/  @!P0 BRA `(.L_x_34) ;  /* 0x0000000000888947 */ /* 0x000fea0003800000 */
[----:B0-----:R-:W0:Y:S01]  /*5260*/  LDC.64 R10, c[0x0][0x390] ;  /* 0x0000e400ff0a7b82 */ /* 0x001e220000000a00 */
[----:B------:R-:W2:Y:S01]  /*5270*/  LDCU UR4, c[0x0][0x398] ;  /* 0x00007300ff0477ac */ /* 0x000ea20008000800 */
[----:B------:R-:W-:Y:S02]  /*5280*/  IMAD.MOV R0, RZ, RZ, -R0 ;  /* 0x000000ffff007224 */ /* 0x000fe400078e0a00 */
[----:B--2---:R-:W-:-:S07]  /*5290*/  IMAD R23, R9, UR4, R16 ;  /* 0x0000000409177c24 */ /* 0x004fce000f8e0210 */
.L_x_99:
[----:B0-----:R-:W-:-:S05]  /*52a0*/  IMAD.WIDE R8, R23, 0x8, R10 ;  /* 0x0000000817087825 */ /* 0x001fca00078e020a */
[----:B------:R-:W2:Y:S01]  /*52b0*/  LDG.E.64 R14, desc[UR36][R8.64] ;  /* 0x00000024080e7981 */ /* 0x000ea2000c1e1b00 */
[----:B-1----:R-:W0:Y:S01]  /*52c0*/  MUFU.RCP64H R3, R7 ;  /* 0x0000000700037308 */ /* 0x002e220000001800 */
[----:B------:R-:W-:Y:S01]  /*52d0*/  IMAD.MOV.U32 R2, RZ, RZ, 0x1 ;  /* 0x00000001ff027424 */ /* 0x000fe200078e00ff */
[----:B------:R-:W-:Y:S01]  /*52e0*/  IADD3 R0, PT, PT, R0, 0x1, RZ ;  /* 0x0000000100007810 */ /* 0x000fe20007ffe0ff */
[----:B------:R-:W-:Y:S03]  /*52f0*/  BSSY.RECONVERGENT B0, `(.L_x_97) ;  /* 0x0000014000007945 */ /* 0x000fe60003800200 */
[----:B------:R-:W-:Y:S01]  /*5300*/  ISETP.NE.AND P1, PT, R0, RZ, PT ;  /* 0x000000ff0000720c */ /* 0x000fe20003f25270 */
        /* <DEDUP_REMOVED lines=18> */
.L_x_98:
[----:B------:R-:W-:Y:S05]  /*5430*/  BSYNC.RECONVERGENT B0 ;  /* 0x0000000000007941 */ /* 0x000fea0003800200 */
.L_x_97:
[----:B------:R-:W0:Y:S01]  /*5440*/  LDCU UR4, c[0x0][0x398] ;  /* 0x00007300ff0477ac */ /* 0x000e220008000800 */
[----:B------:R1:W-:Y:S01]  /*5450*/  STG.E.64 desc[UR36][R8.64], R2 ;  /* 0x0000000208007986 */ /* 0x0003e2000c101b24 */
[----:B0-----:R-:W-:Y:S01]  /*5460*/  VIADD R23, R23, UR4 ;  /* 0x0000000417177c36 */ /* 0x001fe20008000000 */
[----:B-1----:R-:W-:Y:S06]  /*5470*/  @P1 BRA `(.L_x_99) ;  /* 0xfffffffc00881947 */ /* 0x002fec000383ffff */
.L_x_34:
[----:B------:R-:W-:Y:S05]  /*5480*/  BSYNC.RECONVERGENT B1 ;  /* 0x0000000000017941 */ /* 0x000fea0003800200 */
.L_x_33:
[----:B------:R-:W-:-:S04]  /*5490*/  MOV R0, 0x0 ;  /* 0x0000000000007802 */ /* 0x000fc80000000f00 */
[----:B01234-:R0:W1:Y:S03]  /*54a0*/  LDC.64 R2, c[0x4][R0] ;  /* 0x0100000000027b82 */ /* 0x01f0660000000a00 */
[----:B------:R-:W-:-:S07]  /*54b0*/  LEPC R20, `(.L_x_100) ;  /* 0x000000001014794e */ /* 0x000fce0000000000 */
[----:B01----:R-:W-:Y:S05]  /*54c0*/  CALL.ABS.NOINC R2 ;  /* 0x0000000002007343 */ /* 0x003fea0003c00000 */
.L_x_100:
[----:B------:R-:W-:Y:S05]  /*54d0*/  EXIT ;  /* 0x000000000000794d */ /* 0x000fea0003800000 */
        .weak           $__internal_0_$__cuda_sm20_div_rn_f64_full
        .type           $__internal_0_$__cuda_sm20_div_rn_f64_full,@function
        .size           $__internal_0_$__cuda_sm20_div_rn_f64_full,(.L_x_107 - $__internal_0_$__cuda_sm20_div_rn_f64_full)
$__internal_0_$__cuda_sm20_div_rn_f64_full:
[C---:B------:R-:W-:Y:S01]  /*54e0*/  FSETP.GEU.AND P0, PT, |R15|.reuse, 1.469367938527859385e-39, PT ;  /* 0x001000000f00780b */ /* 0x040fe20003f0e200 */
[----:B------:R-:W-:Y:S01]  /*54f0*/  IMAD.MOV.U32 R3, RZ, RZ, R21 ;  /* 0x000000ffff037224 */ /* 0x000fe200078e0015 */
[----:B------:R-:W-:Y:S01]  /*5500*/  LOP3.LUT R18, R15, 0x800fffff, RZ, 0xc0, !PT ;  /* 0x800fffff0f127812 */ /* 0x000fe200078ec0ff */
[----:B------:R-:W-:Y:S01]  /*5510*/  IMAD.MOV.U32 R21, RZ, RZ, 0x1ca00000 ;  /* 0x1ca00000ff157424 */ /* 0x000fe200078e00ff */
[----:B------:R-:W-:Y:S01]  /*5520*/  MOV R26, 0x1 ;  /* 0x00000001001a7802 */ /* 0x000fe20000000f00 */
[----:B------:R-:W-:Y:S01]  /*5530*/  BSSY.RECONVERGENT B2, `(.L_x_101) ;  /* 0x0000054000027945 */ /* 0x000fe20003800200 */
[----:B------:R-:W-:Y:S01]  /*5540*/  LOP3.LUT R19, R18, 0x3ff00000, RZ, 0xfc, !PT ;  /* 0x3ff0000012137812 */ /* 0x000fe200078efcff */
[----:B------:R-:W-:Y:S01]  /*5550*/  IMAD.MOV.U32 R18, RZ, RZ, R14 ;  /* 0x000000ffff127224 */ /* 0x000fe200078e000e */
[C---:B------:R-:W-:Y:S02]  /*5560*/  FSETP.GEU.AND P3, PT, |R3|.reuse, 1.469367938527859385e-39, PT ;  /* 0x001000000300780b */ /* 0x040fe40003f6e200 */
[----:B------:R-:W-:-:S02]  /*5570*/  LOP3.LUT R36, R3, 0x7ff00000, RZ, 0xc0, !PT ;  /* 0x7ff0000003247812 */ /* 0x000fc400078ec0ff */
[----:B------:R-:W-:Y:S01]  /*5580*/  LOP3.LUT R35, R15, 0x7ff00000, RZ, 0xc0, !PT ;  /* 0x7ff000000f237812 */ /* 0x000fe200078ec0ff */
[----:B------:R-:W-:Y:S01]  /*5590*/  @!P0 DMUL R18, R14, 8.98846567431157953865e+307 ;  /* 0x7fe000000e128828 */ /* 0x000fe20000000000 */
[----:B------:R-:W-:Y:S02]  /*55a0*/  MOV R34, R36 ;  /* 0x0000002400227202 */ /* 0x000fe40000000f00 */
[----:B------:R-:W-:-:S03]  /*55b0*/  ISETP.GE.U32.AND P2, PT, R36, R35, PT ;  /* 0x000000232400720c */ /* 0x000fc60003f46070 */
[----:B------:R-:W0:Y:S02]  /*55c0*/  MUFU.RCP64H R27, R19 ;  /* 0x00000013001b7308 */ /* 0x000e240000001800 */
[----:B------:R-:W-:-:S04]  /*55d0*/  @!P3 LOP3.LUT R17, R15, 0x7ff00000, RZ, 0xc0, !PT ;  /* 0x7ff000000f11b812 */ /* 0x000fc800078ec0ff */
[----:B------:R-:W-:-:S04]  /*55e0*/  @!P3 ISETP.GE.U32.AND P4, PT, R36, R17, PT ;  /* 0x000000112400b20c */ /* 0x000fc80003f86070 */
[----:B------:R-:W-:-:S04]  /*55f0*/  @!P3 SEL R17, R21, 0x63400000, !P4 ;  /* 0x634000001511b807 */ /* 0x000fc80006000000 */
[----:B------:R-:W-:Y:S01]  /*5600*/  @!P3 LOP3.LUT R17, R17, 0x80000000, R3, 0xf8, !PT ;  /* 0x800000001111b812 */ /* 0x000fe200078ef803 */
[----:B0-----:R-:W-:-:S08]  /*5610*/  DFMA R28, R26, -R18, 1 ;  /* 0x3ff000001a1c742b */ /* 0x001fd00000000812 */
[----:B------:R-:W-:-:S08]  /*5620*/  DFMA R28, R28, R28, R28 ;  /* 0x0000001c1c1c722b */ /* 0x000fd0000000001c */
[----:B------:R-:W-:Y:S01]  /*5630*/  DFMA R30, R26, R28, R26 ;  /* 0x0000001c1a1e722b */ /* 0x000fe2000000001a */
[----:B------:R-:W-:Y:S01]  /*5640*/  SEL R27, R21, 0x63400000, !P2 ;  /* 0x63400000151b7807 */ /* 0x000fe20005000000 */
[----:B------:R-:W-:Y:S01]  /*5650*/  IMAD.MOV.U32 R26, RZ, RZ, R2 ;  /* 0x000000ffff1a7224 */ /* 0x000fe200078e0002 */
[----:B------:R-:W-:Y:S01]  /*5660*/  @!P3 LOP3.LUT R29, R17, 0x100000, RZ, 0xfc, !PT ;  /* 0x00100000111db812 */ /* 0x000fe200078efcff */
[----:B------:R-:W-:Y:S01]  /*5670*/  @!P3 IMAD.MOV.U32 R28, RZ, RZ, RZ ;  /* 0x000000ffff1cb224 */ /* 0x000fe200078e00ff */
[----:B------:R-:W-:Y:S01]  /*5680*/  LOP3.LUT R27, R27, 0x800fffff, R3, 0xf8, !PT ;  /* 0x800fffff1b1b7812 */ /* 0x000fe200078ef803 */
[----:B------:R-:W-:Y:S02]  /*5690*/  IMAD.MOV.U32 R17, RZ, RZ, R35 ;  /* 0x000000ffff117224 */ /* 0x000fe400078e0023 */
[----:B------:R-:W-:Y:S01]  /*56a0*/  DFMA R32, R30, -R18, 1 ;  /* 0x3ff000001e20742b */ /* 0x000fe20000000812 */
[----:B------:R-:W-:Y:S02]  /*56b0*/  @!P0 LOP3.LUT R17, R19, 0x7ff00000, RZ, 0xc0, !PT ;  /* 0x7ff0000013118812 */ /* 0x000fe400078ec0ff */
[----:B------:R-:W-:-:S03]  /*56c0*/  @!P3 DFMA R26, R26, 2, -R28 ;  /* 0x400000001a1ab82b */ /* 0x000fc6000000081c */
[----:B------:R-:W-:Y:S02]  /*56d0*/  VIADD R37, R17, 0xffffffff ;  /* 0xffffffff11257836 */ /* 0x000fe40000000000 */
[----:B------:R-:W-:-:S05]  /*56e0*/  DFMA R32, R30, R32, R30 ;  /* 0x000000201e20722b */ /* 0x000fca000000001e */
[----:B------:R-:W-:-:S03]  /*56f0*/  @!P3 LOP3.LUT R34, R27, 0x7ff00000, RZ, 0xc0, !PT ;  /* 0x7ff000001b22b812 */ /* 0x000fc600078ec0ff */
[----:B------:R-:W-:Y:S02]  /*5700*/  DMUL R28, R32, R26 ;  /* 0x0000001a201c7228 */ /* 0x000fe40000000000 */
[----:B------:R-:W-:-:S05]  /*5710*/  VIADD R35, R34, 0xffffffff ;  /* 0xffffffff22237836 */ /* 0x000fca0000000000 */
[----:B------:R-:W-:Y:S01]  /*5720*/  ISETP.GT.U32.AND P0, PT, R35, 0x7feffffe, PT ;  /* 0x7feffffe2300780c */ /* 0x000fe20003f04070 */
[----:B------:R-:W-:-:S03]  /*5730*/  DFMA R30, R28, -R18, R26 ;  /* 0x800000121c1e722b */ /* 0x000fc6000000001a */
[----:B------:R-:W-:-:S05]  /*5740*/  ISETP.GT.U32.OR P0, PT, R37, 0x7feffffe, P0 ;  /* 0x7feffffe2500780c */ /* 0x000fca0000704470 */
[----:B------:R-:W-:-:S08]  /*5750*/  DFMA R28, R32, R30, R28 ;  /* 0x0000001e201c722b */ /* 0x000fd0000000001c */
[----:B------:R-:W-:Y:S05]  /*5760*/  @P0 BRA `(.L_x_102) ;  /* 0x00000000006c0947 */ /* 0x000fea0003800000 */
[----:B------:R-:W-:-:S04]  /*5770*/  LOP3.LUT R3, R15, 0x7ff00000, RZ, 0xc0, !PT ;  /* 0x7ff000000f037812 */ /* 0x000fc800078ec0ff */
[CC--:B------:R-:W-:Y:S02]  /*5780*/  VIADDMNMX R2, R36.reuse, -R3.reuse, 0xb9600000, !PT ;  /* 0xb960000024027446 */ /* 0x0c0fe40007800903 */
[----:B------:R-:W-:Y:S02]  /*5790*/  ISETP.GE.U32.AND P0, PT, R36, R3, PT ;  /* 0x000000032400720c */ /* 0x000fe40003f06070 */
[----:B------:R-:W-:Y:S02]  /*57a0*/  VIMNMX R2, PT, PT, R2, 0x46a00000, PT ;  /* 0x46a0000002027848 */ /* 0x000fe40003fe0100 */
[----:B------:R-:W-:-:S04]  /*57b0*/  SEL R21, R21, 0x63400000, !P0 ;  /* 0x6340000015157807 */ /* 0x000fc80004000000 */
[----:B------:R-:W-:Y:S01]  /*57c0*/  IADD3 R21, PT, PT, -R21, R2, RZ ;  /* 0x0000000215157210 */ /* 0x000fe20007ffe1ff */
[----:B------:R-:W-:-:S04]  /*57d0*/  IMAD.MOV.U32 R2, RZ, RZ, RZ ;  /* 0x000000ffff027224 */ /* 0x000fc800078e00ff */
[----:B------:R-:W-:-:S06]  /*57e0*/  VIADD R3, R21, 0x7fe00000 ;  /* 0x7fe0000015037836 */ /* 0x000fcc0000000000 */
[----:B------:R-:W-:-:S10]  /*57f0*/  DMUL R30, R28, R2 ;  /* 0x000000021c1e7228 */ /* 0x000fd40000000000 */
[----:B------:R-:W-:-:S13]  /*5800*/  FSETP.GTU.AND P0, PT, |R31|, 1.469367938527859385e-39, PT ;  /* 0x001000001f00780b */ /* 0x000fda0003f0c200 */
[----:B------:R-:W-:Y:S05]  /*5810*/  @P0 BRA `(.L_x_103) ;  /* 0x0000000000940947 */ /* 0x000fea0003800000 */
[----:B------:R-:W-:Y:S01]  /*5820*/  DFMA R18, R28, -R18, R26 ;  /* 0x800000121c12722b */ /* 0x000fe2000000001a */
[----:B------:R-:W-:-:S09]  /*5830*/  IMAD.MOV.U32 R2, RZ, RZ, RZ ;  /* 0x000000ffff027224 */ /* 0x000fd200078e00ff */
[C---:B------:R-:W-:Y:S02]  /*5840*/  FSETP.NEU.AND P0, PT, R19.reuse, RZ, PT ;  /* 0x000000ff1300720b */ /* 0x040fe40003f0d000 */
[----:B------:R-:W-:-:S04]  /*5850*/  LOP3.LUT R17, R19, 0x80000000, R15, 0x48, !PT ;  /* 0x8000000013117812 */ /* 0x000fc800078e480f */
[----:B------:R-:W-:-:S07]  /*5860*/  LOP3.LUT R3, R17, R3, RZ, 0xfc, !PT ;  /* 0x0000000311037212 */ /* 0x000fce00078efcff */
[----:B------:R-:W-:Y:S05]  /*5870*/  @!P0 BRA `(.L_x_103) ;  /* 0x00000000007c8947 */ /* 0x000fea0003800000 */
[----:B------:R-:W-:Y:S01]  /*5880*/  IADD3 R15, PT, PT, -R21, RZ, RZ ;  /* 0x000000ff150f7210 */ /* 0x000fe20007ffe1ff */
[----:B------:R-:W-:Y:S01]  /*5890*/  IMAD.MOV.U32 R14, RZ, RZ, RZ ;  /* 0x000000ffff0e7224 */ /* 0x000fe200078e00ff */
[----:B------:R-:W-:-:S05]  /*58a0*/  DMUL.RP R2, R28, R2 ;  /* 0x000000021c027228 */ /* 0x000fca0000008000 */
[----:B------:R-:W-:-:S05]  /*58b0*/  DFMA R14, R30, -R14, R28 ;  /* 0x8000000e1e0e722b */ /* 0x000fca000000001c */
[----:B------:R-:W-:Y:S02]  /*58c0*/  LOP3.LUT R17, R3, R17, RZ, 0x3c, !PT ;  /* 0x0000001103117212 */ /* 0x000fe400078e3cff */
[----:B------:R-:W-:-:S04]  /*58d0*/  IADD3 R14, PT, PT, -R21, -0x43300000, RZ ;  /* 0xbcd00000150e7810 */ /* 0x000fc80007ffe1ff */
[----:B------:R-:W-:-:S04]  /*58e0*/  FSETP.NEU.AND P0, PT, |R15|, R14, PT ;  /* 0x0000000e0f00720b */ /* 0x000fc80003f0d200 */
[----:B------:R-:W-:Y:S02]  /*58f0*/  FSEL R30, R2, R30, !P0 ;  /* 0x0000001e021e7208 */ /* 0x000fe40004000000 */
[----:B------:R-:W-:Y:S01]  /*5900*/  FSEL R31, R17, R31, !P0 ;  /* 0x0000001f111f7208 */ /* 0x000fe20004000000 */
[----:B------:R-:W-:Y:S06]  /*5910*/  BRA `(.L_x_103) ;  /* 0x0000000000547947 */ /* 0x000fec0003800000 */
.L_x_102:
[----:B------:R-:W-:-:S14]  /*5920*/  DSETP.NAN.AND P0, PT, R2, R2, PT ;  /* 0x000000020200722a */ /* 0x000fdc0003f08000 */
[----:B------:R-:W-:Y:S05]  /*5930*/  @P0 BRA `(.L_x_104) ;  /* 0x0000000000440947 */ /* 0x000fea0003800000 */
[----:B------:R-:W-:-:S14]  /*5940*/  DSETP.NAN.AND P0, PT, R14, R14, PT ;  /* 0x0000000e0e00722a */ /* 0x000fdc0003f08000 */
[----:B------:R-:W-:Y:S05]  /*5950*/  @P0 BRA `(.L_x_105) ;  /* 0x0000000000300947 */ /* 0x000fea0003800000 */
[----:B------:R-:W-:Y:S01]  /*5960*/  ISETP.NE.AND P0, PT, R34, R17, PT ;  /* 0x000000112200720c */ /* 0x000fe20003f05270 */
[----:B------:R-:W-:Y:S02]  /*5970*/  IMAD.MOV.U32 R30, RZ, RZ, 0x0 ;  /* 0x00000000ff1e7424 */ /* 0x000fe400078e00ff */
[----:B------:R-:W-:-:S10]  /*5980*/  IMAD.MOV.U32 R31, RZ, RZ, -0x80000 ;  /* 0xfff80000ff1f7424 */ /* 0x000fd400078e00ff */
[----:B------:R-:W-:Y:S05]  /*5990*/  @!P0 BRA `(.L_x_103) ;  /* 0x0000000000348947 */ /* 0x000fea0003800000 */
[----:B------:R-:W-:Y:S02]  /*59a0*/  ISETP.NE.AND P0, PT, R34, 0x7ff00000, PT ;  /* 0x7ff000002200780c */ /* 0x000fe40003f05270 */
[----:B------:R-:W-:Y:S02]  /*59b0*/  LOP3.LUT R31, R3, 0x80000000, R15, 0x48, !PT ;  /* 0x80000000031f7812 */ /* 0x000fe400078e480f */
[----:B------:R-:W-:-:S13]  /*59c0*/  ISETP.EQ.OR P0, PT, R17, RZ, !P0 ;  /* 0x000000ff1100720c */ /* 0x000fda0004702670 */
[----:B------:R-:W-:Y:S02]  /*59d0*/  @P0 LOP3.LUT R2, R31, 0x7ff00000, RZ, 0xfc, !PT ;  /* 0x7ff000001f020812 */ /* 0x000fe400078efcff */
[----:B------:R-:W-:Y:S01]  /*59e0*/  @!P0 MOV R30, RZ ;  /* 0x000000ff001e8202 */ /* 0x000fe20000000f00 */
[----:B------:R-:W-:Y:S02]  /*59f0*/  @P0 IMAD.MOV.U32 R30, RZ, RZ, RZ ;  /* 0x000000ffff1e0224 */ /* 0x000fe400078e00ff */
[----:B------:R-:W-:Y:S01]  /*5a00*/  @P0 IMAD.MOV.U32 R31, RZ, RZ, R2 ;  /* 0x000000ffff1f0224 */ /* 0x000fe200078e0002 */
[----:B------:R-:W-:Y:S06]  /*5a10*/  BRA `(.L_x_103) ;  /* 0x0000000000147947 */ /* 0x000fec0003800000 */
.L_x_105:
[----:B------:R-:W-:Y:S02]  /*5a20*/  LOP3.LUT R31, R15, 0x80000, RZ, 0xfc, !PT ;  /* 0x000800000f1f7812 */ /* 0x000fe400078efcff */
[----:B------:R-:W-:Y:S01]  /*5a30*/  MOV R30, R14 ;  /* 0x0000000e001e7202 */ /* 0x000fe20000000f00 */
[----:B------:R-:W-:Y:S06]  /*5a40*/  BRA `(.L_x_103) ;  /* 0x0000000000087947 */ /* 0x000fec0003800000 */
.L_x_104:
[----:B------:R-:W-:Y:S01]  /*5a50*/  LOP3.LUT R31, R3, 0x80000, RZ, 0xfc, !PT ;  /* 0x00080000031f7812 */ /* 0x000fe200078efcff */
[----:B------:R-:W-:-:S07]  /*5a60*/  IMAD.MOV.U32 R30, RZ, RZ, R2 ;  /* 0x000000ffff1e7224 */ /* 0x000fce00078e0002 */
.L_x_103:
[----:B------:R-:W-:Y:S05]  /*5a70*/  BSYNC.RECONVERGENT B2 ;  /* 0x0000000000027941 */ /* 0x000fea0003800200 */
.L_x_101:
[----:B------:R-:W-:Y:S01]  /*5a80*/  IMAD.MOV.U32 R21, RZ, RZ, 0x0 ;  /* 0x00000000ff157424 */ /* 0x000fe200078e00ff */
[----:B------:R-:W-:Y:S01]  /*5a90*/  MOV R3, R31 ;  /* 0x0000001f00037202 */ /* 0x000fe20000000f00 */
[----:B------:R-:W-:Y:S02]  /*5aa0*/  IMAD.MOV.U32 R2, RZ, RZ, R30 ;  /* 0x000000ffff027224 */ /* 0x000fe400078e001e */
[----:B------:R-:W-:Y:S05]  /*5ab0*/  RET.REL.NODEC R20 `(compute_probs) ;  /* 0xffffffa414507950 */ /* 0x000fea0003c3ffff */
.L_x_106:
[----:B------:R-:W-:-:S00]  /*5ac0*/  BRA `(.L_x_106) ;  /* 0xfffffffc00fc7947 */ /* 0x000fc0000383ffff */
[----:B------:R-:W-:-:S00]  /*5ad0*/  NOP ;  /* 0x0000000000007918 */ /* 0x000fc00000000000 */
        /* <DEDUP_REMOVED lines=10> */
.L_x_107:


//--------------------- .nv.shared.reserved.0     --------------------------
	.section	.nv.shared.reserved.0,"aw",@nobits
	.weak		__nv_reservedSMEM_offset_0_alias
	.size		__nv_reservedSMEM_offset_0_alias, 0, 64
	.other		__nv_reservedSMEM_offset_0_alias,@"STO_CUDA_RESERVED_SHARED STV_DEFAULT"
__nv_reservedSMEM_offset_0_alias:
	.zero		0
	.zero		64


//--------------------- .nv.constant0.compute_probs --------------------------
	.section	.nv.constant0.compute_probs,"a",@progbits
	.sectionflags	@""
	.align	4
.nv.constant0.compute_probs:
	.zero		932


//--------------------- SYMBOLS --------------------------

	.type		.nv.reservedSmem.offset0,@object
	.size		.nv.reservedSmem.offset0,0x4
	.type		free,@function
	.type		malloc,@function
